	.target	sm_100a

	.elftype	@"ET_EXEC"


//--------------------- .note.nv.tkinfo           --------------------------
	.section	.note.nv.tkinfo,"",@"SHT_NOTE"
	.sectionflags	@"SHF_NOTE_NV_TKINFO"
	.tkinfo
        /*0018*/ 	.word	0x00000002
        /*0030*/ 	.string	""
        /*0030*/ 	.string	"ptxas"
        /*0030*/ 	.string	"Cuda compilation tools, release 13.0, V13.0.88"
        /*0030*/ 	.string	"Build cuda_13.0.r13.0/compiler.36424714_0"
        /*0030*/ 	.string	"-arch sm_100a -m 64 "



//--------------------- .note.nv.cuinfo           --------------------------
	.section	.note.nv.cuinfo,"",@"SHT_NOTE"
	.sectionflags	@"SHF_NOTE_NV_CUINFO"
        /*0018*/ 	.short	0x0002
        /*001a*/ 	.short	0x0064
        /*001c*/ 	.short	0x0082
	.zero		2


//--------------------- .nv.info                  --------------------------
	.section	.nv.info,"",@"SHT_CUDA_INFO"
	.align	4


	//----- nvinfo : EIATTR_REGCOUNT
	.align		4
        /*0000*/ 	.byte	0x04, 0x2f
        /*0002*/ 	.short	(.L_19 - .L_18)
	.align		4
.L_18:
        /*0004*/ 	.word	index@(_ZN7cutlass13device_kernelINS_4conv6kernel13ConvUniversalINS1_16ConvProblemShapeILNS1_8OperatorE2ELi3EEENS1_10collective14CollectiveConvINS1_47MainloopSm100TmaUmmaWarpSpecializedImplicitGemmILS5_2ELi13ELi3ELi1ELi2EN4cute5tupleIJNSA_1CILi1EEESD_SD_EEEEENSB_IJNSC_ILi64EEENSB_IJSG_EEESH_EEENS_10bfloat16_tESJ_NSA_8TiledMMAINSA_8MMA_AtomIJNSA_20SM100_MMA_F16BF16_SSISJ_SJ_fLi64ELi64ELNSA_4UMMA5MajorE1ELSO_1ELNSN_7ScaleInE0ELSP_0EEEEEENSA_6LayoutISE_NSB_IJNSC_ILi0EEEST_ST_EEEEENSB_IJNSA_10UnderscoreESW_SW_EEEEENS7_6detail27Sm100ImplicitGemmTileTraitsINSA_13SM90_TMA_LOADENSA_14ComposedLayoutINSA_7SwizzleILi3ELi4ELi3EEENSA_18smem_ptr_flag_bitsILi16EEENSS_INSB_IJSG_NSC_ILi8EEEEEENSB_IJSD_SG_EEEEEEEvEENS10_INSA_20SM90_TMA_LOAD_IM2COLES1B_vEEEENS_8epilogue10collective18CollectiveEpilogueINS1G_23Sm100TmaWarpSpecializedILi3ELi2ELi16ELb1ELb0EEEJSI_NSB_IJNSS_ISG_SD_EENSS_INSC_ILi32EEESD_EEEEESJ_NSB_IJlNSB_IJSD_lllEEEST_EEESJ_S1Q_NS1G_6fusion15FusionCallbacksIS1K_NS1R_17LinearCombinationISJ_fSJ_fLNS_15FloatRoundStyleE2EEESI_S1O_JEEENSA_5SM1004TMEM4LOAD26SM100_TMEM_LOAD_16dp256b4xES11_NS12_INS13_ILi2ELi4ELi3EEES16_NSS_INSB_IJS17_S1M_EEENSB_IJS1M_SD_EEEEEEENSA_17SM75_U32x4_LDSM_NENSA_14SM90_TMA_STOREES25_NSA_17SM90_U32x4_STSM_NENSA_39AutoVectorizingCopyWithAssumedAlignmentILi128EEEEEEvvEEEEvNT_6ParamsE)
        /*0008*/ 	.word	0x00000049


	//----- nvinfo : EIATTR_FRAME_SIZE
	.align		4
.L_19:
        /*000c*/ 	.byte	0x04, 0x11
        /*000e*/ 	.short	(.L_21 - .L_20)
	.align		4
.L_20:
        /*0010*/ 	.word	index@($__internal_2_$__cuda_sm10x_tcgen05_guardrail_trap_unallocated_columns_being_dealloced)
        /*0014*/ 	.word	0x00000008


	//----- nvinfo : EIATTR_FRAME_SIZE
	.align		4
.L_21:
        /*0018*/ 	.byte	0x04, 0x11
        /*001a*/ 	.short	(.L_23 - .L_22)
	.align		4
.L_22:
        /*001c*/ 	.word	index@($__internal_1_$__cuda_sm10x_tcgen05_guardrail_trap_phase_invalid_during_alloc)
        /*0020*/ 	.word	0x00000008


	//----- nvinfo : EIATTR_FRAME_SIZE
	.align		4
.L_23:
        /*0024*/ 	.byte	0x04, 0x11
        /*0026*/ 	.short	(.L_25 - .L_24)
	.align		4
.L_24:
        /*0028*/ 	.word	index@($__internal_0_$__cuda_sm10x_tcgen05_guardrail_trap_col_being_dealloced_not_returned_by_alloc)
        /*002c*/ 	.word	0x00000008


	//----- nvinfo : EIATTR_FRAME_SIZE
	.align		4
.L_25:
        /*0030*/ 	.byte	0x04, 0x11
        /*0032*/ 	.short	(.L_27 - .L_26)
	.align		4
.L_26:
        /*0034*/ 	.word	index@(_ZN7cutlass13device_kernelINS_4conv6kernel13ConvUniversalINS1_16ConvProblemShapeILNS1_8OperatorE2ELi3EEENS1_10collective14CollectiveConvINS1_47MainloopSm100TmaUmmaWarpSpecializedImplicitGemmILS5_2ELi13ELi3ELi1ELi2EN4cute5tupleIJNSA_1CILi1EEESD_SD_EEEEENSB_IJNSC_ILi64EEENSB_IJSG_EEESH_EEENS_10bfloat16_tESJ_NSA_8TiledMMAINSA_8MMA_AtomIJNSA_20SM100_MMA_F16BF16_SSISJ_SJ_fLi64ELi64ELNSA_4UMMA5MajorE1ELSO_1ELNSN_7ScaleInE0ELSP_0EEEEEENSA_6LayoutISE_NSB_IJNSC_ILi0EEEST_ST_EEEEENSB_IJNSA_10UnderscoreESW_SW_EEEEENS7_6detail27Sm100ImplicitGemmTileTraitsINSA_13SM90_TMA_LOADENSA_14ComposedLayoutINSA_7SwizzleILi3ELi4ELi3EEENSA_18smem_ptr_flag_bitsILi16EEENSS_INSB_IJSG_NSC_ILi8EEEEEENSB_IJSD_SG_EEEEEEEvEENS10_INSA_20SM90_TMA_LOAD_IM2COLES1B_vEEEENS_8epilogue10collective18CollectiveEpilogueINS1G_23Sm100TmaWarpSpecializedILi3ELi2ELi16ELb1ELb0EEEJSI_NSB_IJNSS_ISG_SD_EENSS_INSC_ILi32EEESD_EEEEESJ_NSB_IJlNSB_IJSD_lllEEEST_EEESJ_S1Q_NS1G_6fusion15FusionCallbacksIS1K_NS1R_17LinearCombinationISJ_fSJ_fLNS_15FloatRoundStyleE2EEESI_S1O_JEEENSA_5SM1004TMEM4LOAD26SM100_TMEM_LOAD_16dp256b4xES11_NS12_INS13_ILi2ELi4ELi3EEES16_NSS_INSB_IJS17_S1M_EEENSB_IJS1M_SD_EEEEEEENSA_17SM75_U32x4_LDSM_NENSA_14SM90_TMA_STOREES25_NSA_17SM90_U32x4_STSM_NENSA_39AutoVectorizingCopyWithAssumedAlignmentILi128EEEEEEvvEEEEvNT_6ParamsE)
        /*0038*/ 	.word	0x00000008


	//----- nvinfo : EIATTR_MIN_STACK_SIZE
	.align		4
.L_27:
        /*003c*/ 	.byte	0x04, 0x12
        /*003e*/ 	.short	(.L_29 - .L_28)
	.align		4
.L_28:
        /*0040*/ 	.word	index@(_ZN7cutlass13device_kernelINS_4conv6kernel13ConvUniversalINS1_16ConvProblemShapeILNS1_8OperatorE2ELi3EEENS1_10collective14CollectiveConvINS1_47MainloopSm100TmaUmmaWarpSpecializedImplicitGemmILS5_2ELi13ELi3ELi1ELi2EN4cute5tupleIJNSA_1CILi1EEESD_SD_EEEEENSB_IJNSC_ILi64EEENSB_IJSG_EEESH_EEENS_10bfloat16_tESJ_NSA_8TiledMMAINSA_8MMA_AtomIJNSA_20SM100_MMA_F16BF16_SSISJ_SJ_fLi64ELi64ELNSA_4UMMA5MajorE1ELSO_1ELNSN_7ScaleInE0ELSP_0EEEEEENSA_6LayoutISE_NSB_IJNSC_ILi0EEEST_ST_EEEEENSB_IJNSA_10UnderscoreESW_SW_EEEEENS7_6detail27Sm100ImplicitGemmTileTraitsINSA_13SM90_TMA_LOADENSA_14ComposedLayoutINSA_7SwizzleILi3ELi4ELi3EEENSA_18smem_ptr_flag_bitsILi16EEENSS_INSB_IJSG_NSC_ILi8EEEEEENSB_IJSD_SG_EEEEEEEvEENS10_INSA_20SM90_TMA_LOAD_IM2COLES1B_vEEEENS_8epilogue10collective18CollectiveEpilogueINS1G_23Sm100TmaWarpSpecializedILi3ELi2ELi16ELb1ELb0EEEJSI_NSB_IJNSS_ISG_SD_EENSS_INSC_ILi32EEESD_EEEEESJ_NSB_IJlNSB_IJSD_lllEEEST_EEESJ_S1Q_NS1G_6fusion15FusionCallbacksIS1K_NS1R_17LinearCombinationISJ_fSJ_fLNS_15FloatRoundStyleE2EEESI_S1O_JEEENSA_5SM1004TMEM4LOAD26SM100_TMEM_LOAD_16dp256b4xES11_NS12_INS13_ILi2ELi4ELi3EEES16_NSS_INSB_IJS17_S1M_EEENSB_IJS1M_SD_EEEEEEENSA_17SM75_U32x4_LDSM_NENSA_14SM90_TMA_STOREES25_NSA_17SM90_U32x4_STSM_NENSA_39AutoVectorizingCopyWithAssumedAlignmentILi128EEEEEEvvEEEEvNT_6ParamsE)
        /*0044*/ 	.word	0x00000008
.L_29:


//--------------------- .nv.compat                --------------------------
	.section	.nv.compat,"",@"SHT_CUDA_COMPAT_INFO"
	.align	4
        /*0000*/ 	.byte	0x02, 0x09, 0x01, 0x00, 0x02, 0x02, 0x02, 0x00, 0x02, 0x05, 0x05, 0x00, 0x03, 0x07, 0x01, 0x01
        /*0010*/ 	.byte	0x02, 0x03, 0x01, 0x00, 0x02, 0x06, 0x01, 0x00, 0x04, 0x0b, 0x08, 0x00, 0x09, 0x00, 0x00, 0x00
        /*0020*/ 	.byte	0x00, 0x00, 0x00, 0x00


//--------------------- .nv.info._ZN7cutlass13device_kernelINS_4conv6kernel13ConvUniversalINS1_16ConvProblemShapeILNS1_8OperatorE2ELi3EEENS1_10collective14CollectiveConvINS1_47MainloopSm100TmaUmmaWarpSpecializedImplicitGemmILS5_2ELi13ELi3ELi1ELi2EN4cute5tupleIJNSA_1CILi1EEESD_SD_EEEEENSB_IJNSC_ILi64EEENSB_IJSG_EEESH_EEENS_10bfloat16_tESJ_NSA_8TiledMMAINSA_8MMA_AtomIJNSA_20SM100_MMA_F16BF16_SSISJ_SJ_fLi64ELi64ELNSA_4UMMA5MajorE1ELSO_1ELNSN_7ScaleInE0ELSP_0EEEEEENSA_6LayoutISE_NSB_IJNSC_ILi0EEEST_ST_EEEEENSB_IJNSA_10UnderscoreESW_SW_EEEEENS7_6detail27Sm100ImplicitGemmTileTraitsINSA_13SM90_TMA_LOADENSA_14ComposedLayoutINSA_7SwizzleILi3ELi4ELi3EEENSA_18smem_ptr_flag_bitsILi16EEENSS_INSB_IJSG_NSC_ILi8EEEEEENSB_IJSD_SG_EEEEEEEvEENS10_INSA_20SM90_TMA_LOAD_IM2COLES1B_vEEEENS_8epilogue10collective18CollectiveEpilogueINS1G_23Sm100TmaWarpSpecializedILi3ELi2ELi16ELb1ELb0EEEJSI_NSB_IJNSS_ISG_SD_EENSS_INSC_ILi32EEESD_EEEEESJ_NSB_IJlNSB_IJSD_lllEEEST_EEESJ_S1Q_NS1G_6fusion15FusionCallbacksIS1K_NS1R_17LinearCombinationISJ_fSJ_fLNS_15FloatRoundStyleE2EEESI_S1O_JEEENSA_5SM1004TMEM4LOAD26SM100_TMEM_LOAD_16dp256b4xES11_NS12_INS13_ILi2ELi4ELi3EEES16_NSS_INSB_IJS17_S1M_EEENSB_IJS1M_SD_EEEEEEENSA_17SM75_U32x4_LDSM_NENSA_14SM90_TMA_STOREES25_NSA_17SM90_U32x4_STSM_NENSA_39AutoVectorizingCopyWithAssumedAlignmentILi128EEEEEEvvEEEEvNT_6ParamsE --------------------------
	.section	.nv.info._ZN7cutlass13device_kernelINS_4conv6kernel13ConvUniversalINS1_16ConvProblemShapeILNS1_8OperatorE2ELi3EEENS1_10collective14CollectiveConvINS1_47MainloopSm100TmaUmmaWarpSpecializedImplicitGemmILS5_2ELi13ELi3ELi1ELi2EN4cute5tupleIJNSA_1CILi1EEESD_SD_EEEEENSB_IJNSC_ILi64EEENSB_IJSG_EEESH_EEENS_10bfloat16_tESJ_NSA_8TiledMMAINSA_8MMA_AtomIJNSA_20SM100_MMA_F16BF16_SSISJ_SJ_fLi64ELi64ELNSA_4UMMA5MajorE1ELSO_1ELNSN_7ScaleInE0ELSP_0EEEEEENSA_6LayoutISE_NSB_IJNSC_ILi0EEEST_ST_EEEEENSB_IJNSA_10UnderscoreESW_SW_EEEEENS7_6detail27Sm100ImplicitGemmTileTraitsINSA_13SM90_TMA_LOADENSA_14ComposedLayoutINSA_7SwizzleILi3ELi4ELi3EEENSA_18smem_ptr_flag_bitsILi16EEENSS_INSB_IJSG_NSC_ILi8EEEEEENSB_IJSD_SG_EEEEEEEvEENS10_INSA_20SM90_TMA_LOAD_IM2COLES1B_vEEEENS_8epilogue10collective18CollectiveEpilogueINS1G_23Sm100TmaWarpSpecializedILi3ELi2ELi16ELb1ELb0EEEJSI_NSB_IJNSS_ISG_SD_EENSS_INSC_ILi32EEESD_EEEEESJ_NSB_IJlNSB_IJSD_lllEEEST_EEESJ_S1Q_NS1G_6fusion15FusionCallbacksIS1K_NS1R_17LinearCombinationISJ_fSJ_fLNS_15FloatRoundStyleE2EEESI_S1O_JEEENSA_5SM1004TMEM4LOAD26SM100_TMEM_LOAD_16dp256b4xES11_NS12_INS13_ILi2ELi4ELi3EEES16_NSS_INSB_IJS17_S1M_EEENSB_IJS1M_SD_EEEEEEENSA_17SM75_U32x4_LDSM_NENSA_14SM90_TMA_STOREES25_NSA_17SM90_U32x4_STSM_NENSA_39AutoVectorizingCopyWithAssumedAlignmentILi128EEEEEEvvEEEEvNT_6ParamsE,"",@"SHT_CUDA_INFO"
	.sectionflags	@""
	.align	4


	//----- nvinfo : EIATTR_CUDA_API_VERSION
	.align		4
        /*0000*/ 	.byte	0x04, 0x37
        /*0002*/ 	.short	(.L_31 - .L_30)
.L_30:
        /*0004*/ 	.word	0x00000082


	//----- nvinfo : EIATTR_KPARAM_INFO
	.align		4
.L_31:
        /*0008*/ 	.byte	0x04, 0x17
        /*000a*/ 	.short	(.L_33 - .L_32)
.L_32:
        /*000c*/ 	.word	0x00000000
        /*0010*/ 	.short	0x0000
        /*0012*/ 	.short	0x0000
        /*0014*/ 	.byte	0x00, 0xf0, 0x01, 0x24


	//----- nvinfo : EIATTR_AT_ENTRY_FRAGMENTS
	.align		4
.L_33:
        /*0018*/ 	.byte	0x04, 0x4f
        /*001a*/ 	.short	(.L_35 - .L_34)


	//   ....[0]....
.L_34:
        /*001c*/ 	.word	0x00000006


	//----- nvinfo : EIATTR_RESERVED_SMEM_USED
	.align		4
.L_35:
        /*0020*/ 	.byte	0x01, 0x41
	.zero		2


	//----- nvinfo : EIATTR_SPARSE_MMA_MASK
	.align		4
        /*0024*/ 	.byte	0x03, 0x50
        /*0026*/ 	.short	0x0000


	//----- nvinfo : EIATTR_TCGEN05_1CTA_USED
	.align		4
        /*0028*/ 	.byte	0x01, 0x51
	.zero		2


	//----- nvinfo : EIATTR_MAXREG_COUNT
	.align		4
        /*002c*/ 	.byte	0x03, 0x1b
        /*002e*/ 	.short	0x00ff


	//----- nvinfo : EIATTR_NUM_BARRIERS
	.align		4
        /*0030*/ 	.byte	0x02, 0x4c
        /*0032*/ 	.byte	0x07
	.zero		1


	//----- nvinfo : EIATTR_EXTERNS
	.align		4
        /*0034*/ 	.byte	0x04, 0x0f
        /*0036*/ 	.short	(.L_37 - .L_36)


	//   ....[0]....
	.align		4
.L_36:
        /*0038*/ 	.word	index@(__assertfail)


	//----- nvinfo : EIATTR_MERCURY_ISA_VERSION
	.align		4
.L_37:
        /*003c*/ 	.byte	0x03, 0x5f
        /*003e*/ 	.short	0x0101


	//----- nvinfo : EIATTR_INT_WARP_WIDE_INSTR_OFFSETS
	.align		4
        /*0040*/ 	.byte	0x04, 0x31
        /*0042*/ 	.short	(.L_39 - .L_38)


	//   ....[0]....
.L_38:
        /*0044*/ 	.word	0x00004690


	//   ....[1]....
        /*0048*/ 	.word	0x000046b0


	//   ....[2]....
        /*004c*/ 	.word	0x000046e0


	//   ....[3]....
        /*0050*/ 	.word	0x00005890


	//   ....[4]....
        /*0054*/ 	.word	0x00005980


	//   ....[5]....
        /*0058*/ 	.word	0x00005ae0


	//   ....[6]....
        /*005c*/ 	.word	0x00005bb0


	//----- nvinfo : EIATTR_COOP_GROUP_MASK_REGIDS
	.align		4
.L_39:
        /*0060*/ 	.byte	0x04, 0x29
        /*0062*/ 	.short	(.L_41 - .L_40)


	//   ....[0]....
.L_40:
        /*0064*/ 	.word	0xffffffff


	//   ....[1]....
        /*0068*/ 	.word	0xffffffff


	//   ....[2]....
        /*006c*/ 	.word	0xffffffff


	//   ....[3]....
        /*0070*/ 	.word	0xffffffff


	//   ....[4]....
        /*0074*/ 	.word	0xffffffff


	//   ....[5]....
        /*0078*/ 	.word	0xffffffff


	//   ....[6]....
        /*007c*/ 	.word	0xffffffff


	//   ....[7]....
        /*0080*/ 	.word	0xffffffff


	//   ....[8]....
        /*0084*/ 	.word	0xffffffff


	//   ....[9]....
        /*0088*/ 	.word	0xffffffff


	//   ....[10]....
        /*008c*/ 	.word	0xffffffff


	//   ....[11]....
        /*0090*/ 	.word	0xffffffff


	//----- nvinfo : EIATTR_COOP_GROUP_INSTR_OFFSETS
	.align		4
.L_41:
        /*0094*/ 	.byte	0x04, 0x28
        /*0096*/ 	.short	(.L_43 - .L_42)


	//   ....[0]....
.L_42:
        /*0098*/ 	.word	0x00000090


	//   ....[1]....
        /*009c*/ 	.word	0x00000520


	//   ....[2]....
        /*00a0*/ 	.word	0x000007e0


	//   ....[3]....
        /*00a4*/ 	.word	0x00000960


	//   ....[4]....
        /*00a8*/ 	.word	0x00000a60


	//   ....[5]....
        /*00ac*/ 	.word	0x00000bb0


	//   ....[6]....
        /*00b0*/ 	.word	0x00002810


	//   ....[7]....
        /*00b4*/ 	.word	0x00003a00


	//   ....[8]....
        /*00b8*/ 	.word	0x00003c10


	//   ....[9]....
        /*00bc*/ 	.word	0x00003c40


	//   ....[10]....
        /*00c0*/ 	.word	0x00004570


	//   ....[11]....
        /*00c4*/ 	.word	0x000047b0


	//----- nvinfo : EIATTR_VRC_CTA_INIT_COUNT
	.align		4
.L_43:
        /*00c8*/ 	.byte	0x02, 0x4a
        /*00ca*/ 	.byte	0x80
	.zero		1


	//----- nvinfo : EIATTR_SYSCALL_OFFSETS
	.align		4
        /*00cc*/ 	.byte	0x04, 0x46
        /*00ce*/ 	.short	(.L_45 - .L_44)


	//   ....[0]....
.L_44:
        /*00d0*/ 	.word	0x00006f40


	//   ....[1]....
        /*00d4*/ 	.word	0x00007030


	//   ....[2]....
        /*00d8*/ 	.word	0x00007790


	//   ....[3]....
        /*00dc*/ 	.word	0x00008100


	//----- nvinfo : EIATTR_MBARRIER_INSTR_OFFSETS
	.align		4
.L_45:
        /*00e0*/ 	.byte	0x04, 0x39
        /*00e2*/ 	.short	(.L_47 - .L_46)


	//   ....[0]....
.L_46:
        /*00e4*/ 	.word	0x00000620
        /*00e8*/ 	.word	0x000000ff
        /*00ec*/ 	.word	0x00000000
        /*00f0*/ 	.short	0x0100
        /*00f2*/ 	.byte	0x04
	.zero		1


	//   ....[1]....
        /*00f4*/ 	.word	0x00000630
        /*00f8*/ 	.word	0x000000ff
        /*00fc*/ 	.word	0x00000068
        /*0100*/ 	.short	0x0100
        /*0102*/ 	.byte	0x04
	.zero		1


	//   ....[2]....
        /*0104*/ 	.word	0x00000640
        /*0108*/ 	.word	0x000000ff
        /*010c*/ 	.word	0x00000008
        /*0110*/ 	.short	0x0100
        /*0112*/ 	.byte	0x04
	.zero		1


	//   ....[3]....
        /*0114*/ 	.word	0x00000650
        /*0118*/ 	.word	0x000000ff
        /*011c*/ 	.word	0x00000070
        /*0120*/ 	.short	0x0100
        /*0122*/ 	.byte	0x04
	.zero		1


	//   ....[4]....
        /*0124*/ 	.word	0x00000660
        /*0128*/ 	.word	0x000000ff
        /*012c*/ 	.word	0x00000010
        /*0130*/ 	.short	0x0100
        /*0132*/ 	.byte	0x04
	.zero		1


	//   ....[5]....
        /*0134*/ 	.word	0x00000670
        /*0138*/ 	.word	0x000000ff
        /*013c*/ 	.word	0x00000078
        /*0140*/ 	.short	0x0100
        /*0142*/ 	.byte	0x04
	.zero		1


	//   ....[6]....
        /*0144*/ 	.word	0x00000680
        /*0148*/ 	.word	0x000000ff
        /*014c*/ 	.word	0x00000018
        /*0150*/ 	.short	0x0100
        /*0152*/ 	.byte	0x04
	.zero		1


	//   ....[7]....
        /*0154*/ 	.word	0x00000690
        /*0158*/ 	.word	0x000000ff
        /*015c*/ 	.word	0x00000080
        /*0160*/ 	.short	0x0100
        /*0162*/ 	.byte	0x04
	.zero		1


	//   ....[8]....
        /*0164*/ 	.word	0x000006a0
        /*0168*/ 	.word	0x000000ff
        /*016c*/ 	.word	0x00000020
        /*0170*/ 	.short	0x0100
        /*0172*/ 	.byte	0x04
	.zero		1


	//   ....[9]....
        /*0174*/ 	.word	0x000006b0
        /*0178*/ 	.word	0x000000ff
        /*017c*/ 	.word	0x00000088
        /*0180*/ 	.short	0x0100
        /*0182*/ 	.byte	0x04
	.zero		1


	//   ....[10]....
        /*0184*/ 	.word	0x000006c0
        /*0188*/ 	.word	0x000000ff
        /*018c*/ 	.word	0x00000028
        /*0190*/ 	.short	0x0100
        /*0192*/ 	.byte	0x04
	.zero		1


	//   ....[11]....
        /*0194*/ 	.word	0x000006d0
        /*0198*/ 	.word	0x000000ff
        /*019c*/ 	.word	0x00000090
        /*01a0*/ 	.short	0x0100
        /*01a2*/ 	.byte	0x04
	.zero		1


	//   ....[12]....
        /*01a4*/ 	.word	0x000006e0
        /*01a8*/ 	.word	0x000000ff
        /*01ac*/ 	.word	0x00000030
        /*01b0*/ 	.short	0x0100
        /*01b2*/ 	.byte	0x04
	.zero		1


	//   ....[13]....
        /*01b4*/ 	.word	0x000006f0
        /*01b8*/ 	.word	0x000000ff
        /*01bc*/ 	.word	0x00000098
        /*01c0*/ 	.short	0x0100
        /*01c2*/ 	.byte	0x04
	.zero		1


	//   ....[14]....
        /*01c4*/ 	.word	0x00000700
        /*01c8*/ 	.word	0x000000ff
        /*01cc*/ 	.word	0x00000038
        /*01d0*/ 	.short	0x0100
        /*01d2*/ 	.byte	0x04
	.zero		1


	//   ....[15]....
        /*01d4*/ 	.word	0x00000710
        /*01d8*/ 	.word	0x000000ff
        /*01dc*/ 	.word	0x000000a0
        /*01e0*/ 	.short	0x0100
        /*01e2*/ 	.byte	0x04
	.zero		1


	//   ....[16]....
        /*01e4*/ 	.word	0x00000720
        /*01e8*/ 	.word	0x000000ff
        /*01ec*/ 	.word	0x00000040
        /*01f0*/ 	.short	0x0100
        /*01f2*/ 	.byte	0x04
	.zero		1


	//   ....[17]....
        /*01f4*/ 	.word	0x00000730
        /*01f8*/ 	.word	0x000000ff
        /*01fc*/ 	.word	0x000000a8
        /*0200*/ 	.short	0x0100
        /*0202*/ 	.byte	0x04
	.zero		1


	//   ....[18]....
        /*0204*/ 	.word	0x00000740
        /*0208*/ 	.word	0x000000ff
        /*020c*/ 	.word	0x00000048
        /*0210*/ 	.short	0x0100
        /*0212*/ 	.byte	0x04
	.zero		1


	//   ....[19]....
        /*0214*/ 	.word	0x00000750
        /*0218*/ 	.word	0x000000ff
        /*021c*/ 	.word	0x000000b0
        /*0220*/ 	.short	0x0100
        /*0222*/ 	.byte	0x04
	.zero		1


	//   ....[20]....
        /*0224*/ 	.word	0x00000760
        /*0228*/ 	.word	0x000000ff
        /*022c*/ 	.word	0x00000050
        /*0230*/ 	.short	0x0100
        /*0232*/ 	.byte	0x04
	.zero		1


	//   ....[21]....
        /*0234*/ 	.word	0x00000770
        /*0238*/ 	.word	0x000000ff
        /*023c*/ 	.word	0x000000b8
        /*0240*/ 	.short	0x0100
        /*0242*/ 	.byte	0x04
	.zero		1


	//   ....[22]....
        /*0244*/ 	.word	0x00000780
        /*0248*/ 	.word	0x000000ff
        /*024c*/ 	.word	0x00000058
        /*0250*/ 	.short	0x0100
        /*0252*/ 	.byte	0x04
	.zero		1


	//   ....[23]....
        /*0254*/ 	.word	0x00000790
        /*0258*/ 	.word	0x000000ff
        /*025c*/ 	.word	0x000000c0
        /*0260*/ 	.short	0x0100
        /*0262*/ 	.byte	0x04
	.zero		1


	//   ....[24]....
        /*0264*/ 	.word	0x000007a0
        /*0268*/ 	.word	0x000000ff
        /*026c*/ 	.word	0x00000060
        /*0270*/ 	.short	0x0100
        /*0272*/ 	.byte	0x04
	.zero		1


	//   ....[25]....
        /*0274*/ 	.word	0x000007b0
        /*0278*/ 	.word	0x000000ff
        /*027c*/ 	.word	0x000000c8
        /*0280*/ 	.short	0x0100
        /*0282*/ 	.byte	0x04
	.zero		1


	//   ....[26]....
        /*0284*/ 	.word	0x000008f0
        /*0288*/ 	.word	0x000000ff
        /*028c*/ 	.word	0x000000d0
        /*0290*/ 	.short	0x0100
        /*0292*/ 	.byte	0x04
	.zero		1


	//   ....[27]....
        /*0294*/ 	.word	0x00000900
        /*0298*/ 	.word	0x000000ff
        /*029c*/ 	.word	0x000000e8
        /*02a0*/ 	.short	0x0100
        /*02a2*/ 	.byte	0x04
	.zero		1


	//   ....[28]....
        /*02a4*/ 	.word	0x00000910
        /*02a8*/ 	.word	0x000000ff
        /*02ac*/ 	.word	0x000000d8
        /*02b0*/ 	.short	0x0100
        /*02b2*/ 	.byte	0x04
	.zero		1


	//   ....[29]....
        /*02b4*/ 	.word	0x00000920
        /*02b8*/ 	.word	0x000000ff
        /*02bc*/ 	.word	0x000000f0
        /*02c0*/ 	.short	0x0100
        /*02c2*/ 	.byte	0x04
	.zero		1


	//   ....[30]....
        /*02c4*/ 	.word	0x00000930
        /*02c8*/ 	.word	0x000000ff
        /*02cc*/ 	.word	0x000000e0
        /*02d0*/ 	.short	0x0100
        /*02d2*/ 	.byte	0x04
	.zero		1


	//   ....[31]....
        /*02d4*/ 	.word	0x00000940
        /*02d8*/ 	.word	0x000000ff
        /*02dc*/ 	.word	0x000000f8
        /*02e0*/ 	.short	0x0100
        /*02e2*/ 	.byte	0x04
	.zero		1


	//   ....[32]....
        /*02e4*/ 	.word	0x00000a30
        /*02e8*/ 	.word	0x000000ff
        /*02ec*/ 	.word	0x00000100
        /*02f0*/ 	.short	0x0100
        /*02f2*/ 	.byte	0x06
	.zero		1


	//   ....[33]....
        /*02f4*/ 	.word	0x00000a40
        /*02f8*/ 	.word	0x000000ff
        /*02fc*/ 	.word	0x00000108
        /*0300*/ 	.short	0x0100
        /*0302*/ 	.byte	0x06
	.zero		1


	//   ....[34]....
        /*0304*/ 	.word	0x00000b80
        /*0308*/ 	.word	0x000000ff
        /*030c*/ 	.word	0x00000110
        /*0310*/ 	.short	0x0100
        /*0312*/ 	.byte	0x06
	.zero		1


	//   ....[35]....
        /*0314*/ 	.word	0x00000b90
        /*0318*/ 	.word	0x000000ff
        /*031c*/ 	.word	0x00000118
        /*0320*/ 	.short	0x0100
        /*0322*/ 	.byte	0x06
	.zero		1


	//   ....[36]....
        /*0324*/ 	.word	0x00000ce0
        /*0328*/ 	.word	0x000000ff
        /*032c*/ 	.word	0x00000120
        /*0330*/ 	.short	0x0100
        /*0332*/ 	.byte	0x04
	.zero		1


	//   ....[37]....
        /*0334*/ 	.word	0x00000cf0
        /*0338*/ 	.word	0x000000ff
        /*033c*/ 	.word	0x00000130
        /*0340*/ 	.short	0x0100
        /*0342*/ 	.byte	0x04
	.zero		1


	//   ....[38]....
        /*0344*/ 	.word	0x00000d00
        /*0348*/ 	.word	0x000000ff
        /*034c*/ 	.word	0x00000128
        /*0350*/ 	.short	0x0100
        /*0352*/ 	.byte	0x04
	.zero		1


	//   ....[39]....
        /*0354*/ 	.word	0x00000d10
        /*0358*/ 	.word	0x000000ff
        /*035c*/ 	.word	0x00000138
        /*0360*/ 	.short	0x0100
        /*0362*/ 	.byte	0x04
	.zero		1


	//   ....[40]....
        /*0364*/ 	.word	0x00001b10
        /*0368*/ 	.word	0x000000ff
        /*036c*/ 	.word	0x00000068
        /*0370*/ 	.short	0x010a
        /*0372*/ 	.byte	0x08
	.zero		1


	//   ....[41]....
        /*0374*/ 	.word	0x00001e90
        /*0378*/ 	.word	0x000000ff
        /*037c*/ 	.word	0x00000068
        /*0380*/ 	.short	0x010a
        /*0382*/ 	.byte	0x29
	.zero		1


	//   ....[42]....
        /*0384*/ 	.word	0x00002000
        /*0388*/ 	.word	0x000000ff
        /*038c*/ 	.word	0x00000068
        /*0390*/ 	.short	0x010a
        /*0392*/ 	.byte	0x08
	.zero		1


	//   ....[43]....
        /*0394*/ 	.word	0x00002260
        /*0398*/ 	.word	0x000000ff
        /*039c*/ 	.word	0x00000108
        /*03a0*/ 	.short	0x0101
        /*03a2*/ 	.byte	0x2c
	.zero		1


	//   ....[44]....
        /*03a4*/ 	.word	0x00002290
        /*03a8*/ 	.word	0x000000ff
        /*03ac*/ 	.word	0x00000068
        /*03b0*/ 	.short	0x010a
        /*03b2*/ 	.byte	0x04
	.zero		1


	//   ....[45]....
        /*03b4*/ 	.word	0x00002450
        /*03b8*/ 	.word	0x000000ff
        /*03bc*/ 	.word	0x00000068
        /*03c0*/ 	.short	0x010a
        /*03c2*/ 	.byte	0x21
	.zero		1


	//   ....[46]....
        /*03c4*/ 	.word	0x000025c0
        /*03c8*/ 	.word	0x000000ff
        /*03cc*/ 	.word	0x00000068
        /*03d0*/ 	.short	0x010a
        /*03d2*/ 	.byte	0x08
	.zero		1


	//   ....[47]....
        /*03d4*/ 	.word	0x00002820
        /*03d8*/ 	.word	0x000000ff
        /*03dc*/ 	.word	0x00000110
        /*03e0*/ 	.short	0x010a
        /*03e2*/ 	.byte	0x2c
	.zero		1


	//   ....[48]....
        /*03e4*/ 	.word	0x000028e0
        /*03e8*/ 	.word	0x000000ff
        /*03ec*/ 	.word	0x00000000
        /*03f0*/ 	.short	0x0101
        /*03f2*/ 	.byte	0x04
	.zero		1


	//   ....[49]....
        /*03f4*/ 	.word	0x00002ed0
        /*03f8*/ 	.word	0x000000ff
        /*03fc*/ 	.word	0x00000000
        /*0400*/ 	.short	0x010a
        /*0402*/ 	.byte	0x04
	.zero		1


	//   ....[50]....
        /*0404*/ 	.word	0x00002f70
        /*0408*/ 	.word	0x000000ff
        /*040c*/ 	.word	0x00000000
        /*0410*/ 	.short	0x010a
        /*0412*/ 	.byte	0x05
	.zero		1


	//   ....[51]....
        /*0414*/ 	.word	0x00003010
        /*0418*/ 	.word	0x000000ff
        /*041c*/ 	.word	0x00000000
        /*0420*/ 	.short	0x010a
        /*0422*/ 	.byte	0x05
	.zero		1


	//   ....[52]....
        /*0424*/ 	.word	0x000030b0
        /*0428*/ 	.word	0x000000ff
        /*042c*/ 	.word	0x00000000
        /*0430*/ 	.short	0x010a
        /*0432*/ 	.byte	0x05
	.zero		1


	//   ....[53]....
        /*0434*/ 	.word	0x00003150
        /*0438*/ 	.word	0x000000ff
        /*043c*/ 	.word	0x00000000
        /*0440*/ 	.short	0x010a
        /*0442*/ 	.byte	0x05
	.zero		1


	//   ....[54]....
        /*0444*/ 	.word	0x000031f0
        /*0448*/ 	.word	0x000000ff
        /*044c*/ 	.word	0x00000000
        /*0450*/ 	.short	0x010a
        /*0452*/ 	.byte	0x05
	.zero		1


	//   ....[55]....
        /*0454*/ 	.word	0x00003290
        /*0458*/ 	.word	0x000000ff
        /*045c*/ 	.word	0x00000000
        /*0460*/ 	.short	0x010a
        /*0462*/ 	.byte	0x05
	.zero		1


	//   ....[56]....
        /*0464*/ 	.word	0x00003330
        /*0468*/ 	.word	0x000000ff
        /*046c*/ 	.word	0x00000000
        /*0470*/ 	.short	0x010a
        /*0472*/ 	.byte	0x05
	.zero		1


	//   ....[57]....
        /*0474*/ 	.word	0x000033d0
        /*0478*/ 	.word	0x000000ff
        /*047c*/ 	.word	0x00000000
        /*0480*/ 	.short	0x010a
        /*0482*/ 	.byte	0x05
	.zero		1


	//   ....[58]....
        /*0484*/ 	.word	0x00003470
        /*0488*/ 	.word	0x000000ff
        /*048c*/ 	.word	0x00000000
        /*0490*/ 	.short	0x010a
        /*0492*/ 	.byte	0x05
	.zero		1


	//   ....[59]....
        /*0494*/ 	.word	0x00003510
        /*0498*/ 	.word	0x000000ff
        /*049c*/ 	.word	0x00000000
        /*04a0*/ 	.short	0x010a
        /*04a2*/ 	.byte	0x05
	.zero		1


	//   ....[60]....
        /*04a4*/ 	.word	0x000035b0
        /*04a8*/ 	.word	0x000000ff
        /*04ac*/ 	.word	0x00000000
        /*04b0*/ 	.short	0x010a
        /*04b2*/ 	.byte	0x05
	.zero		1


	//   ....[61]....
        /*04b4*/ 	.word	0x00003660
        /*04b8*/ 	.word	0x00000000
        /*04bc*/ 	.word	0x00000000
        /*04c0*/ 	.short	0x010a
        /*04c2*/ 	.byte	0xff
	.zero		1


	//   ....[62]....
        /*04c4*/ 	.word	0x000037b0
        /*04c8*/ 	.word	0x000000ff
        /*04cc*/ 	.word	0x00000118
        /*04d0*/ 	.short	0x010a
        /*04d2*/ 	.byte	0x04
	.zero		1


	//   ....[63]....
        /*04d4*/ 	.word	0x00003850
        /*04d8*/ 	.word	0x000000ff
        /*04dc*/ 	.word	0x00000110
        /*04e0*/ 	.short	0x010a
        /*04e2*/ 	.byte	0x04
	.zero		1


	//   ....[64]....
        /*04e4*/ 	.word	0x000038f0
        /*04e8*/ 	.word	0x000000ff
        /*04ec*/ 	.word	0x00000000
        /*04f0*/ 	.short	0x0101
        /*04f2*/ 	.byte	0x05
	.zero		1


	//   ....[65]....
        /*04f4*/ 	.word	0x00003930
        /*04f8*/ 	.word	0x000000ff
        /*04fc*/ 	.word	0x00000118
        /*0500*/ 	.short	0x0106
        /*0502*/ 	.byte	0x04
	.zero		1


	//   ....[66]....
        /*0504*/ 	.word	0x00003970
        /*0508*/ 	.word	0x00000000
        /*050c*/ 	.word	0x00000118
        /*0510*/ 	.short	0x010a
        /*0512*/ 	.byte	0xff
	.zero		1


	//   ....[67]....
        /*0514*/ 	.word	0x00003eb0
        /*0518*/ 	.word	0x000000ff
        /*051c*/ 	.word	0x00000110
        /*0520*/ 	.short	0x010a
        /*0522*/ 	.byte	0x15
	.zero		1


	//   ....[68]....
        /*0524*/ 	.word	0x00003f60
        /*0528*/ 	.word	0x000000ff
        /*052c*/ 	.word	0x00000000
        /*0530*/ 	.short	0x0101
        /*0532*/ 	.byte	0x23
	.zero		1


	//   ....[69]....
        /*0534*/ 	.word	0x00003f70
        /*0538*/ 	.word	0x000000ff
        /*053c*/ 	.word	0x00000130
        /*0540*/ 	.short	0x010a
        /*0542*/ 	.byte	0x19
	.zero		1


	//   ....[70]....
        /*0544*/ 	.word	0x00004030
        /*0548*/ 	.word	0x000000ff
        /*054c*/ 	.word	0x00000000
        /*0550*/ 	.short	0x010a
        /*0552*/ 	.byte	0x04
	.zero		1


	//   ....[71]....
        /*0554*/ 	.word	0x00004090
        /*0558*/ 	.word	0x000000ff
        /*055c*/ 	.word	0x00000000
        /*0560*/ 	.short	0x010a
        /*0562*/ 	.byte	0x11
	.zero		1


	//   ....[72]....
        /*0564*/ 	.word	0x000041e0
        /*0568*/ 	.word	0x000000ff
        /*056c*/ 	.word	0x00000000
        /*0570*/ 	.short	0x010a
        /*0572*/ 	.byte	0x04
	.zero		1


	//   ....[73]....
        /*0574*/ 	.word	0x000044c0
        /*0578*/ 	.word	0x000000ff
        /*057c*/ 	.word	0x00000000
        /*0580*/ 	.short	0x010a
        /*0582*/ 	.byte	0x04
	.zero		1


	//   ....[74]....
        /*0584*/ 	.word	0x00004550
        /*0588*/ 	.word	0x000000ff
        /*058c*/ 	.word	0x00000000
        /*0590*/ 	.short	0x010a
        /*0592*/ 	.byte	0x04
	.zero		1


	//   ....[75]....
        /*0594*/ 	.word	0x00004cb0
        /*0598*/ 	.word	0x000000ff
        /*059c*/ 	.word	0x00000110
        /*05a0*/ 	.short	0x010a
        /*05a2*/ 	.byte	0x18
	.zero		1


	//   ....[76]....
        /*05a4*/ 	.word	0x00004d40
        /*05a8*/ 	.word	0x000000ff
        /*05ac*/ 	.word	0x00000000
        /*05b0*/ 	.short	0x0101
        /*05b2*/ 	.byte	0x29
	.zero		1


	//   ....[77]....
        /*05b4*/ 	.word	0x00005250
        /*05b8*/ 	.word	0x000000ff
        /*05bc*/ 	.word	0x00000108
        /*05c0*/ 	.short	0x010a
        /*05c2*/ 	.byte	0x18
	.zero		1


	//   ....[78]....
        /*05c4*/ 	.word	0x00005860
        /*05c8*/ 	.word	0x000000ff
        /*05cc*/ 	.word	0x000000e8
        /*05d0*/ 	.short	0x010a
        /*05d2*/ 	.byte	0x05
	.zero		1


	//   ....[79]....
        /*05d4*/ 	.word	0x00005a50
        /*05d8*/ 	.word	0x000000ff
        /*05dc*/ 	.word	0x000000d0
        /*05e0*/ 	.short	0x010b
        /*05e2*/ 	.byte	0x05
	.zero		1


	//   ....[80]....
        /*05e4*/ 	.word	0x00005a60
        /*05e8*/ 	.word	0x000000ff
        /*05ec*/ 	.word	0x00000000
        /*05f0*/ 	.short	0x0101
        /*05f2*/ 	.byte	0x07
	.zero		1


	//   ....[81]....
        /*05f4*/ 	.word	0x00005a70
        /*05f8*/ 	.word	0x000000ff
        /*05fc*/ 	.word	0x000000e8
        /*0600*/ 	.short	0x010a
        /*0602*/ 	.byte	0x04
	.zero		1


	//   ....[82]....
        /*0604*/ 	.word	0x00005c90
        /*0608*/ 	.word	0x000000ff
        /*060c*/ 	.word	0x000000d0
        /*0610*/ 	.short	0x010b
        /*0612*/ 	.byte	0x04
	.zero		1


	//   ....[83]....
        /*0614*/ 	.word	0x00005ca0
        /*0618*/ 	.word	0x000000ff
        /*061c*/ 	.word	0x00000000
        /*0620*/ 	.short	0x0101
        /*0622*/ 	.byte	0x05
	.zero		1


	//   ....[84]....
        /*0624*/ 	.word	0x00005cf0
        /*0628*/ 	.word	0x000000ff
        /*062c*/ 	.word	0x00000000
        /*0630*/ 	.short	0x010a
        /*0632*/ 	.byte	0x04
	.zero		1


	//   ....[85]....
        /*0634*/ 	.word	0x00005dc0
        /*0638*/ 	.word	0x00000002
        /*063c*/ 	.word	0x00000000
        /*0640*/ 	.short	0x010a
        /*0642*/ 	.byte	0xff
	.zero		1


	//   ....[86]....
        /*0644*/ 	.word	0x00005e30
        /*0648*/ 	.word	0x00000004
        /*064c*/ 	.word	0x00000000
        /*0650*/ 	.short	0x010a
        /*0652*/ 	.byte	0xff
	.zero		1


	//   ....[87]....
        /*0654*/ 	.word	0x00006200
        /*0658*/ 	.word	0x000000ff
        /*065c*/ 	.word	0x00000110
        /*0660*/ 	.short	0x010a
        /*0662*/ 	.byte	0x32
	.zero		1


	//   ....[88]....
        /*0664*/ 	.word	0x000062c0
        /*0668*/ 	.word	0x000000ff
        /*066c*/ 	.word	0x00000000
        /*0670*/ 	.short	0x0101
        /*0672*/ 	.byte	0x04
	.zero		1


	//   ....[89]....
        /*0674*/ 	.word	0x00007430
        /*0678*/ 	.word	0x00000000
        /*067c*/ 	.word	0x000000d0
        /*0680*/ 	.short	0x010a
        /*0682*/ 	.byte	0xff
	.zero		1


	//   ....[90]....
        /*0684*/ 	.word	0x00007450
        /*0688*/ 	.word	0x0000001b
        /*068c*/ 	.word	0x00000120
        /*0690*/ 	.short	0x010a
        /*0692*/ 	.byte	0xff
	.zero		1


	//   ....[91]....
        /*0694*/ 	.word	0x000074e0
        /*0698*/ 	.word	0x00000000
        /*069c*/ 	.word	0x000000d0
        /*06a0*/ 	.short	0x010a
        /*06a2*/ 	.byte	0xff
	.zero		1


	//   ....[92]....
        /*06a4*/ 	.word	0x00007670
        /*06a8*/ 	.word	0x0000001b
        /*06ac*/ 	.word	0x00000120
        /*06b0*/ 	.short	0x010a
        /*06b2*/ 	.byte	0xff
	.zero		1


	//   ....[93]....
        /*06b4*/ 	.word	0x00007e40
        /*06b8*/ 	.word	0x00000000
        /*06bc*/ 	.word	0x00000000
        /*06c0*/ 	.short	0x0101
        /*06c2*/ 	.byte	0xff
	.zero		1


	//   ....[94]....
        /*06c4*/ 	.word	0x00007e90
        /*06c8*/ 	.word	0x00000003
        /*06cc*/ 	.word	0x000000d0
        /*06d0*/ 	.short	0x010a
        /*06d2*/ 	.byte	0xff
	.zero		1


	//   ....[95]....
        /*06d4*/ 	.word	0x00007f40
        /*06d8*/ 	.word	0x00000003
        /*06dc*/ 	.word	0x000000d0
        /*06e0*/ 	.short	0x010a
        /*06e2*/ 	.byte	0xff
	.zero		1


	//   ....[96]....
        /*06e4*/ 	.word	0x000084f0
        /*06e8*/ 	.word	0x000000ff
        /*06ec*/ 	.word	0x00000000
        /*06f0*/ 	.short	0x0101
        /*06f2*/ 	.byte	0x04
	.zero		1


	//   ....[97]....
        /*06f4*/ 	.word	0x00008830
        /*06f8*/ 	.word	0x00000000
        /*06fc*/ 	.word	0x00000000
        /*0700*/ 	.short	0x0101
        /*0702*/ 	.byte	0xff
	.zero		1


	//   ....[98]....
        /*0704*/ 	.word	0x00008ad0
        /*0708*/ 	.word	0x000000ff
        /*070c*/ 	.word	0x00000000
        /*0710*/ 	.short	0x0101
        /*0712*/ 	.byte	0x04
	.zero		1


	//   ....[99]....
        /*0714*/ 	.word	0x00008b00
        /*0718*/ 	.word	0x00000000
        /*071c*/ 	.word	0x00000068
        /*0720*/ 	.short	0x010a
        /*0722*/ 	.byte	0xff
	.zero		1


	//   ....[100]....
        /*0724*/ 	.word	0x00008b60
        /*0728*/ 	.word	0x00000000
        /*072c*/ 	.word	0x00000068
        /*0730*/ 	.short	0x010a
        /*0732*/ 	.byte	0xff
	.zero		1


	//   ....[101]....
        /*0734*/ 	.word	0x00008bc0
        /*0738*/ 	.word	0x00000000
        /*073c*/ 	.word	0x00000110
        /*0740*/ 	.short	0x010a
        /*0742*/ 	.byte	0xff
	.zero		1


	//   ....[102]....
        /*0744*/ 	.word	0x00008c20
        /*0748*/ 	.word	0x00000000
        /*074c*/ 	.word	0x00000000
        /*0750*/ 	.short	0x010a
        /*0752*/ 	.byte	0xff
	.zero		1


	//   ....[103]....
        /*0754*/ 	.word	0x00008c80
        /*0758*/ 	.word	0x00000000
        /*075c*/ 	.word	0x00000000
        /*0760*/ 	.short	0x010a
        /*0762*/ 	.byte	0xff
	.zero		1


	//   ....[104]....
        /*0764*/ 	.word	0x00008ce0
        /*0768*/ 	.word	0x00000000
        /*076c*/ 	.word	0x00000000
        /*0770*/ 	.short	0x010a
        /*0772*/ 	.byte	0xff
	.zero		1


	//   ....[105]....
        /*0774*/ 	.word	0x00008d40
        /*0778*/ 	.word	0x00000000
        /*077c*/ 	.word	0x00000000
        /*0780*/ 	.short	0x010a
        /*0782*/ 	.byte	0xff
	.zero		1


	//   ....[106]....
        /*0784*/ 	.word	0x00008da0
        /*0788*/ 	.word	0x00000000
        /*078c*/ 	.word	0x00000000
        /*0790*/ 	.short	0x010a
        /*0792*/ 	.byte	0xff
	.zero		1


	//   ....[107]....
        /*0794*/ 	.word	0x00008e00
        /*0798*/ 	.word	0x00000000
        /*079c*/ 	.word	0x00000000
        /*07a0*/ 	.short	0x010a
        /*07a2*/ 	.byte	0xff
	.zero		1


	//   ....[108]....
        /*07a4*/ 	.word	0x00008e60
        /*07a8*/ 	.word	0x00000000
        /*07ac*/ 	.word	0x00000000
        /*07b0*/ 	.short	0x010a
        /*07b2*/ 	.byte	0xff
	.zero		1


	//   ....[109]....
        /*07b4*/ 	.word	0x00008ec0
        /*07b8*/ 	.word	0x00000000
        /*07bc*/ 	.word	0x00000000
        /*07c0*/ 	.short	0x010a
        /*07c2*/ 	.byte	0xff
	.zero		1


	//   ....[110]....
        /*07c4*/ 	.word	0x00008f20
        /*07c8*/ 	.word	0x00000000
        /*07cc*/ 	.word	0x00000000
        /*07d0*/ 	.short	0x010a
        /*07d2*/ 	.byte	0xff
	.zero		1


	//   ....[111]....
        /*07d4*/ 	.word	0x00008f80
        /*07d8*/ 	.word	0x00000000
        /*07dc*/ 	.word	0x00000000
        /*07e0*/ 	.short	0x010a
        /*07e2*/ 	.byte	0xff
	.zero		1


	//   ....[112]....
        /*07e4*/ 	.word	0x00008fe0
        /*07e8*/ 	.word	0x00000000
        /*07ec*/ 	.word	0x00000000
        /*07f0*/ 	.short	0x010a
        /*07f2*/ 	.byte	0xff
	.zero		1


	//   ....[113]....
        /*07f4*/ 	.word	0x00009040
        /*07f8*/ 	.word	0x00000000
        /*07fc*/ 	.word	0x00000000
        /*0800*/ 	.short	0x010a
        /*0802*/ 	.byte	0xff
	.zero		1


	//   ....[114]....
        /*0804*/ 	.word	0x000090a0
        /*0808*/ 	.word	0x00000004
        /*080c*/ 	.word	0x00000118
        /*0810*/ 	.short	0x010a
        /*0812*/ 	.byte	0xff
	.zero		1


	//   ....[115]....
        /*0814*/ 	.word	0x00009100
        /*0818*/ 	.word	0x00000004
        /*081c*/ 	.word	0x00000110
        /*0820*/ 	.short	0x010a
        /*0822*/ 	.byte	0xff
	.zero		1


	//   ....[116]....
        /*0824*/ 	.word	0x00009160
        /*0828*/ 	.word	0x00000000
        /*082c*/ 	.word	0x00000110
        /*0830*/ 	.short	0x010a
        /*0832*/ 	.byte	0xff
	.zero		1


	//   ....[117]....
        /*0834*/ 	.word	0x000091c0
        /*0838*/ 	.word	0x00000000
        /*083c*/ 	.word	0x00000130
        /*0840*/ 	.short	0x010a
        /*0842*/ 	.byte	0xff
	.zero		1


	//   ....[118]....
        /*0844*/ 	.word	0x00009220
        /*0848*/ 	.word	0x00000000
        /*084c*/ 	.word	0x00000000
        /*0850*/ 	.short	0x010a
        /*0852*/ 	.byte	0xff
	.zero		1


	//   ....[119]....
        /*0854*/ 	.word	0x00009280
        /*0858*/ 	.word	0x00000000
        /*085c*/ 	.word	0x00000000
        /*0860*/ 	.short	0x010a
        /*0862*/ 	.byte	0xff
	.zero		1


	//   ....[120]....
        /*0864*/ 	.word	0x000092e0
        /*0868*/ 	.word	0x00000000
        /*086c*/ 	.word	0x00000000
        /*0870*/ 	.short	0x010a
        /*0872*/ 	.byte	0xff
	.zero		1


	//   ....[121]....
        /*0874*/ 	.word	0x00009340
        /*0878*/ 	.word	0x00000000
        /*087c*/ 	.word	0x00000110
        /*0880*/ 	.short	0x010a
        /*0882*/ 	.byte	0xff
	.zero		1


	//   ....[122]....
        /*0884*/ 	.word	0x000093a0
        /*0888*/ 	.word	0x00000009
        /*088c*/ 	.word	0x00000108
        /*0890*/ 	.short	0x010a
        /*0892*/ 	.byte	0xff
	.zero		1


	//   ....[123]....
        /*0894*/ 	.word	0x00009400
        /*0898*/ 	.word	0x00000000
        /*089c*/ 	.word	0x000000e8
        /*08a0*/ 	.short	0x010a
        /*08a2*/ 	.byte	0xff
	.zero		1


	//   ....[124]....
        /*08a4*/ 	.word	0x00009460
        /*08a8*/ 	.word	0x00000000
        /*08ac*/ 	.word	0x000000e8
        /*08b0*/ 	.short	0x010a
        /*08b2*/ 	.byte	0xff
	.zero		1


	//   ....[125]....
        /*08b4*/ 	.word	0x000094c0
        /*08b8*/ 	.word	0x00000000
        /*08bc*/ 	.word	0x00000000
        /*08c0*/ 	.short	0x010a
        /*08c2*/ 	.byte	0xff
	.zero		1


	//   ....[126]....
        /*08c4*/ 	.word	0x00009510
        /*08c8*/ 	.word	0x00000002
        /*08cc*/ 	.word	0x00000000
        /*08d0*/ 	.short	0x010a
        /*08d2*/ 	.byte	0xff
	.zero		1


	//   ....[127]....
        /*08d4*/ 	.word	0x00009570
        /*08d8*/ 	.word	0x00000000
        /*08dc*/ 	.word	0x00000110
        /*08e0*/ 	.short	0x010a
        /*08e2*/ 	.byte	0xff
	.zero		1


	//   ....[128]....
        /*08e4*/ 	.word	0x000095c0
        /*08e8*/ 	.word	0x00000000
        /*08ec*/ 	.word	0x000000d0
        /*08f0*/ 	.short	0x010a
        /*08f2*/ 	.byte	0xff
	.zero		1


	//   ....[129]....
        /*08f4*/ 	.word	0x00009610
        /*08f8*/ 	.word	0x0000001b
        /*08fc*/ 	.word	0x00000120
        /*0900*/ 	.short	0x010a
        /*0902*/ 	.byte	0xff
	.zero		1


	//   ....[130]....
        /*0904*/ 	.word	0x00009660
        /*0908*/ 	.word	0x00000003
        /*090c*/ 	.word	0x000000d0
        /*0910*/ 	.short	0x010a
        /*0912*/ 	.byte	0xff
	.zero		1


	//----- nvinfo : EIATTR_NUM_MBARRIERS
	.align		4
.L_47:
        /*0914*/ 	.byte	0x03, 0x38
        /*0916*/ 	.short	0x0028


	//----- nvinfo : EIATTR_EXIT_INSTR_OFFSETS
	.align		4
        /*0918*/ 	.byte	0x04, 0x1c
        /*091a*/ 	.short	(.L_49 - .L_48)


	//   ....[0]....
.L_48:
        /*091c*/ 	.word	0x00003690


	//   ....[1]....
        /*0920*/ 	.word	0x00003940


	//   ....[2]....
        /*0924*/ 	.word	0x000039a0


	//   ....[3]....
        /*0928*/ 	.word	0x000047c0


	//   ....[4]....
        /*092c*/ 	.word	0x00005e60


	//   ....[5]....
        /*0930*/ 	.word	0x00005ea0


	//   ....[6]....
        /*0934*/ 	.word	0x000089b0


	//   ....[7]....
        /*0938*/ 	.word	0x00008a30


	//   ....[8]....
        /*093c*/ 	.word	0x00008a60


	//   ....[9]....
        /*0940*/ 	.word	0x00008ae0


	//----- nvinfo : EIATTR_MAX_THREADS
	.align		4
.L_49:
        /*0944*/ 	.byte	0x04, 0x05
        /*0946*/ 	.short	(.L_51 - .L_50)
.L_50:
        /*0948*/ 	.word	0x00000100
        /*094c*/ 	.word	0x00000001
        /*0950*/ 	.word	0x00000001


	//----- nvinfo : EIATTR_CRS_STACK_SIZE
	.align		4
.L_51:
        /*0954*/ 	.byte	0x04, 0x1e
        /*0956*/ 	.short	(.L_53 - .L_52)
.L_52:
        /*0958*/ 	.word	0x00000000


	//----- nvinfo : EIATTR_CBANK_PARAM_SIZE
	.align		4
.L_53:
        /*095c*/ 	.byte	0x03, 0x19
        /*095e*/ 	.short	0x0900


	//----- nvinfo : EIATTR_PARAM_CBANK
	.align		4
        /*0960*/ 	.byte	0x04, 0x0a
        /*0962*/ 	.short	(.L_55 - .L_54)
	.align		4
.L_54:
        /*0964*/ 	.word	index@(.nv.constant0._ZN7cutlass13device_kernelINS_4conv6kernel13ConvUniversalINS1_16ConvProblemShapeILNS1_8OperatorE2ELi3EEENS1_10collective14CollectiveConvINS1_47MainloopSm100TmaUmmaWarpSpecializedImplicitGemmILS5_2ELi13ELi3ELi1ELi2EN4cute5tupleIJNSA_1CILi1EEESD_SD_EEEEENSB_IJNSC_ILi64EEENSB_IJSG_EEESH_EEENS_10bfloat16_tESJ_NSA_8TiledMMAINSA_8MMA_AtomIJNSA_20SM100_MMA_F16BF16_SSISJ_SJ_fLi64ELi64ELNSA_4UMMA5MajorE1ELSO_1ELNSN_7ScaleInE0ELSP_0EEEEEENSA_6LayoutISE_NSB_IJNSC_ILi0EEEST_ST_EEEEENSB_IJNSA_10UnderscoreESW_SW_EEEEENS7_6detail27Sm100ImplicitGemmTileTraitsINSA_13SM90_TMA_LOADENSA_14ComposedLayoutINSA_7SwizzleILi3ELi4ELi3EEENSA_18smem_ptr_flag_bitsILi16EEENSS_INSB_IJSG_NSC_ILi8EEEEEENSB_IJSD_SG_EEEEEEEvEENS10_INSA_20SM90_TMA_LOAD_IM2COLES1B_vEEEENS_8epilogue10collective18CollectiveEpilogueINS1G_23Sm100TmaWarpSpecializedILi3ELi2ELi16ELb1ELb0EEEJSI_NSB_IJNSS_ISG_SD_EENSS_INSC_ILi32EEESD_EEEEESJ_NSB_IJlNSB_IJSD_lllEEEST_EEESJ_S1Q_NS1G_6fusion15FusionCallbacksIS1K_NS1R_17LinearCombinationISJ_fSJ_fLNS_15FloatRoundStyleE2EEESI_S1O_JEEENSA_5SM1004TMEM4LOAD26SM100_TMEM_LOAD_16dp256b4xES11_NS12_INS13_ILi2ELi4ELi3EEES16_NSS_INSB_IJS17_S1M_EEENSB_IJS1M_SD_EEEEEEENSA_17SM75_U32x4_LDSM_NENSA_14SM90_TMA_STOREES25_NSA_17SM90_U32x4_STSM_NENSA_39AutoVectorizingCopyWithAssumedAlignmentILi128EEEEEEvvEEEEvNT_6ParamsE)
        /*0968*/ 	.short	0x0380
        /*096a*/ 	.short	0x0900


	//----- nvinfo : EIATTR_SW_WAR
	.align		4
.L_55:
        /*096c*/ 	.byte	0x04, 0x36
        /*096e*/ 	.short	(.L_57 - .L_56)
.L_56:
        /*0970*/ 	.word	0x00000008
.L_57:


//--------------------- .nv.callgraph             --------------------------
	.section	.nv.callgraph,"",@"SHT_CUDA_CALLGRAPH"
	.align	4
	.sectionentsize	8
	.align		4
        /*0000*/ 	.word	0x00000000
	.align		4
        /*0004*/ 	.word	0xffffffff
	.align		4
        /*0008*/ 	.word	index@(_ZN7cutlass13device_kernelINS_4conv6kernel13ConvUniversalINS1_16ConvProblemShapeILNS1_8OperatorE2ELi3EEENS1_10collective14CollectiveConvINS1_47MainloopSm100TmaUmmaWarpSpecializedImplicitGemmILS5_2ELi13ELi3ELi1ELi2EN4cute5tupleIJNSA_1CILi1EEESD_SD_EEEEENSB_IJNSC_ILi64EEENSB_IJSG_EEESH_EEENS_10bfloat16_tESJ_NSA_8TiledMMAINSA_8MMA_AtomIJNSA_20SM100_MMA_F16BF16_SSISJ_SJ_fLi64ELi64ELNSA_4UMMA5MajorE1ELSO_1ELNSN_7ScaleInE0ELSP_0EEEEEENSA_6LayoutISE_NSB_IJNSC_ILi0EEEST_ST_EEEEENSB_IJNSA_10UnderscoreESW_SW_EEEEENS7_6detail27Sm100ImplicitGemmTileTraitsINSA_13SM90_TMA_LOADENSA_14ComposedLayoutINSA_7SwizzleILi3ELi4ELi3EEENSA_18smem_ptr_flag_bitsILi16EEENSS_INSB_IJSG_NSC_ILi8EEEEEENSB_IJSD_SG_EEEEEEEvEENS10_INSA_20SM90_TMA_LOAD_IM2COLES1B_vEEEENS_8epilogue10collective18CollectiveEpilogueINS1G_23Sm100TmaWarpSpecializedILi3ELi2ELi16ELb1ELb0EEEJSI_NSB_IJNSS_ISG_SD_EENSS_INSC_ILi32EEESD_EEEEESJ_NSB_IJlNSB_IJSD_lllEEEST_EEESJ_S1Q_NS1G_6fusion15FusionCallbacksIS1K_NS1R_17LinearCombinationISJ_fSJ_fLNS_15FloatRoundStyleE2EEESI_S1O_JEEENSA_5SM1004TMEM4LOAD26SM100_TMEM_LOAD_16dp256b4xES11_NS12_INS13_ILi2ELi4ELi3EEES16_NSS_INSB_IJS17_S1M_EEENSB_IJS1M_SD_EEEEEEENSA_17SM75_U32x4_LDSM_NENSA_14SM90_TMA_STOREES25_NSA_17SM90_U32x4_STSM_NENSA_39AutoVectorizingCopyWithAssumedAlignmentILi128EEEEEEvvEEEEvNT_6ParamsE)
	.align		4
        /*000c*/ 	.word	index@(__assertfail)
	.align		4
        /*0010*/ 	.word	0x00000000
	.align		4
        /*0014*/ 	.word	0xfffffffe
	.align		4
        /*0018*/ 	.word	0x00000000
	.align		4
        /*001c*/ 	.word	0xfffffffd
	.align		4
        /*0020*/ 	.word	0x00000000
	.align		4
        /*0024*/ 	.word	0xfffffffc


//--------------------- .nv.constant4             --------------------------
	.section	.nv.constant4,"a",@progbits
	.align	8
	.align		8
.nv.constant4:
        /*0000*/ 	.dword	__assertfail
	.align		8
        /*0008*/ 	.dword	__unnamed_1
	.align		8
        /*0010*/ 	.dword	__unnamed_2
	.align		8
        /*0018*/ 	.dword	_ZN39_INTERNAL_9581dd03_4_k_cu_f3b31d09_43744cuda3std3__45__cpo5beginE
	.align		8
        /*0020*/ 	.dword	_ZN39_INTERNAL_9581dd03_4_k_cu_f3b31d09_43744cuda3std3__45__cpo3endE
	.align		8
        /*0028*/ 	.dword	_ZN39_INTERNAL_9581dd03_4_k_cu_f3b31d09_43744cuda3std3__45__cpo6cbeginE
	.align		8
        /*0030*/ 	.dword	_ZN39_INTERNAL_9581dd03_4_k_cu_f3b31d09_43744cuda3std3__45__cpo4cendE
	.align		8
        /*0038*/ 	.dword	_ZN39_INTERNAL_9581dd03_4_k_cu_f3b31d09_43744cuda3std3__441_GLOBAL__N__9581dd03_4_k_cu_f3b31d09_43746ignoreE
	.align		8
        /*0040*/ 	.dword	_ZN39_INTERNAL_9581dd03_4_k_cu_f3b31d09_43744cuda3std3__419piecewise_constructE
	.align		8
        /*0048*/ 	.dword	_ZN39_INTERNAL_9581dd03_4_k_cu_f3b31d09_43744cuda3std3__48in_placeE
	.align		8
        /*0050*/ 	.dword	_ZN39_INTERNAL_9581dd03_4_k_cu_f3b31d09_43744cuda3std6ranges3__45__cpo4swapE
	.align		8
        /*0058*/ 	.dword	_ZN39_INTERNAL_9581dd03_4_k_cu_f3b31d09_43744cuda3std6ranges3__45__cpo9iter_moveE
	.align		8
        /*0060*/ 	.dword	_ZN39_INTERNAL_9581dd03_4_k_cu_f3b31d09_43744cute7productE
	.align		8
        /*0068*/ 	.dword	_ZN39_INTERNAL_9581dd03_4_k_cu_f3b31d09_43744cute1_E
	.align		8
        /*0070*/ 	.dword	$str$27
	.align		8
        /*0078*/ 	.dword	$str$28
	.align		8
        /*0080*/ 	.dword	$str$29
	.align		8
        /*0088*/ 	.dword	$str$30


//--------------------- .text._ZN7cutlass13device_kernelINS_4conv6kernel13ConvUniversalINS1_16ConvProblemShapeILNS1_8OperatorE2ELi3EEENS1_10collective14CollectiveConvINS1_47MainloopSm100TmaUmmaWarpSpecializedImplicitGemmILS5_2ELi13ELi3ELi1ELi2EN4cute5tupleIJNSA_1CILi1EEESD_SD_EEEEENSB_IJNSC_ILi64EEENSB_IJSG_EEESH_EEENS_10bfloat16_tESJ_NSA_8TiledMMAINSA_8MMA_AtomIJNSA_20SM100_MMA_F16BF16_SSISJ_SJ_fLi64ELi64ELNSA_4UMMA5MajorE1ELSO_1ELNSN_7ScaleInE0ELSP_0EEEEEENSA_6LayoutISE_NSB_IJNSC_ILi0EEEST_ST_EEEEENSB_IJNSA_10UnderscoreESW_SW_EEEEENS7_6detail27Sm100ImplicitGemmTileTraitsINSA_13SM90_TMA_LOADENSA_14ComposedLayoutINSA_7SwizzleILi3ELi4ELi3EEENSA_18smem_ptr_flag_bitsILi16EEENSS_INSB_IJSG_NSC_ILi8EEEEEENSB_IJSD_SG_EEEEEEEvEENS10_INSA_20SM90_TMA_LOAD_IM2COLES1B_vEEEENS_8epilogue10collective18CollectiveEpilogueINS1G_23Sm100TmaWarpSpecializedILi3ELi2ELi16ELb1ELb0EEEJSI_NSB_IJNSS_ISG_SD_EENSS_INSC_ILi32EEESD_EEEEESJ_NSB_IJlNSB_IJSD_lllEEEST_EEESJ_S1Q_NS1G_6fusion15FusionCallbacksIS1K_NS1R_17LinearCombinationISJ_fSJ_fLNS_15FloatRoundStyleE2EEESI_S1O_JEEENSA_5SM1004TMEM4LOAD26SM100_TMEM_LOAD_16dp256b4xES11_NS12_INS13_ILi2ELi4ELi3EEES16_NSS_INSB_IJS17_S1M_EEENSB_IJS1M_SD_EEEEEEENSA_17SM75_U32x4_LDSM_NENSA_14SM90_TMA_STOREES25_NSA_17SM90_U32x4_STSM_NENSA_39AutoVectorizingCopyWithAssumedAlignmentILi128EEEEEEvvEEEEvNT_6ParamsE --------------------------
	.section	.text._ZN7cutlass13device_kernelINS_4conv6kernel13ConvUniversalINS1_16ConvProblemShapeILNS1_8OperatorE2ELi3EEENS1_10collective14CollectiveConvINS1_47MainloopSm100TmaUmmaWarpSpecializedImplicitGemmILS5_2ELi13ELi3ELi1ELi2EN4cute5tupleIJNSA_1CILi1EEESD_SD_EEEEENSB_IJNSC_ILi64EEENSB_IJSG_EEESH_EEENS_10bfloat16_tESJ_NSA_8TiledMMAINSA_8MMA_AtomIJNSA_20SM100_MMA_F16BF16_SSISJ_SJ_fLi64ELi64ELNSA_4UMMA5MajorE1ELSO_1ELNSN_7ScaleInE0ELSP_0EEEEEENSA_6LayoutISE_NSB_IJNSC_ILi0EEEST_ST_EEEEENSB_IJNSA_10UnderscoreESW_SW_EEEEENS7_6detail27Sm100ImplicitGemmTileTraitsINSA_13SM90_TMA_LOADENSA_14ComposedLayoutINSA_7SwizzleILi3ELi4ELi3EEENSA_18smem_ptr_flag_bitsILi16EEENSS_INSB_IJSG_NSC_ILi8EEEEEENSB_IJSD_SG_EEEEEEEvEENS10_INSA_20SM90_TMA_LOAD_IM2COLES1B_vEEEENS_8epilogue10collective18CollectiveEpilogueINS1G_23Sm100TmaWarpSpecializedILi3ELi2ELi16ELb1ELb0EEEJSI_NSB_IJNSS_ISG_SD_EENSS_INSC_ILi32EEESD_EEEEESJ_NSB_IJlNSB_IJSD_lllEEEST_EEESJ_S1Q_NS1G_6fusion15FusionCallbacksIS1K_NS1R_17LinearCombinationISJ_fSJ_fLNS_15FloatRoundStyleE2EEESI_S1O_JEEENSA_5SM1004TMEM4LOAD26SM100_TMEM_LOAD_16dp256b4xES11_NS12_INS13_ILi2ELi4ELi3EEES16_NSS_INSB_IJS17_S1M_EEENSB_IJS1M_SD_EEEEEEENSA_17SM75_U32x4_LDSM_NENSA_14SM90_TMA_STOREES25_NSA_17SM90_U32x4_STSM_NENSA_39AutoVectorizingCopyWithAssumedAlignmentILi128EEEEEEvvEEEEvNT_6ParamsE,"ax",@progbits
	.align	128
.text._ZN7cutlass13device_kernelINS_4conv6kernel13ConvUniversalINS1_16ConvProblemShapeILNS1_8OperatorE2ELi3EEENS1_10collective14CollectiveConvINS1_47MainloopSm100TmaUmmaWarpSpecializedImplicitGemmILS5_2ELi13ELi3ELi1ELi2EN4cute5tupleIJNSA_1CILi1EEESD_SD_EEEEENSB_IJNSC_ILi64EEENSB_IJSG_EEESH_EEENS_10bfloat16_tESJ_NSA_8TiledMMAINSA_8MMA_AtomIJNSA_20SM100_MMA_F16BF16_SSISJ_SJ_fLi64ELi64ELNSA_4UMMA5MajorE1ELSO_1ELNSN_7ScaleInE0ELSP_0EEEEEENSA_6LayoutISE_NSB_IJNSC_ILi0EEEST_ST_EEEEENSB_IJNSA_10UnderscoreESW_SW_EEEEENS7_6detail27Sm100ImplicitGemmTileTraitsINSA_13SM90_TMA_LOADENSA_14ComposedLayoutINSA_7SwizzleILi3ELi4ELi3EEENSA_18smem_ptr_flag_bitsILi16EEENSS_INSB_IJSG_NSC_ILi8EEEEEENSB_IJSD_SG_EEEEEEEvEENS10_INSA_20SM90_TMA_LOAD_IM2COLES1B_vEEEENS_8epilogue10collective18CollectiveEpilogueINS1G_23Sm100TmaWarpSpecializedILi3ELi2ELi16ELb1ELb0EEEJSI_NSB_IJNSS_ISG_SD_EENSS_INSC_ILi32EEESD_EEEEESJ_NSB_IJlNSB_IJSD_lllEEEST_EEESJ_S1Q_NS1G_6fusion15FusionCallbacksIS1K_NS1R_17LinearCombinationISJ_fSJ_fLNS_15FloatRoundStyleE2EEESI_S1O_JEEENSA_5SM1004TMEM4LOAD26SM100_TMEM_LOAD_16dp256b4xES11_NS12_INS13_ILi2ELi4ELi3EEES16_NSS_INSB_IJS17_S1M_EEENSB_IJS1M_SD_EEEEEEENSA_17SM75_U32x4_LDSM_NENSA_14SM90_TMA_STOREES25_NSA_17SM90_U32x4_STSM_NENSA_39AutoVectorizingCopyWithAssumedAlignmentILi128EEEEEEvvEEEEvNT_6ParamsE:
        .type           _ZN7cutlass13device_kernelINS_4conv6kernel13ConvUniversalINS1_16ConvProblemShapeILNS1_8OperatorE2ELi3EEENS1_10collective14CollectiveConvINS1_47MainloopSm100TmaUmmaWarpSpecializedImplicitGemmILS5_2ELi13ELi3ELi1ELi2EN4cute5tupleIJNSA_1CILi1EEESD_SD_EEEEENSB_IJNSC_ILi64EEENSB_IJSG_EEESH_EEENS_10bfloat16_tESJ_NSA_8TiledMMAINSA_8MMA_AtomIJNSA_20SM100_MMA_F16BF16_SSISJ_SJ_fLi64ELi64ELNSA_4UMMA5MajorE1ELSO_1ELNSN_7ScaleInE0ELSP_0EEEEEENSA_6LayoutISE_NSB_IJNSC_ILi0EEEST_ST_EEEEENSB_IJNSA_10UnderscoreESW_SW_EEEEENS7_6detail27Sm100ImplicitGemmTileTraitsINSA_13SM90_TMA_LOADENSA_14ComposedLayoutINSA_7SwizzleILi3ELi4ELi3EEENSA_18smem_ptr_flag_bitsILi16EEENSS_INSB_IJSG_NSC_ILi8EEEEEENSB_IJSD_SG_EEEEEEEvEENS10_INSA_20SM90_TMA_LOAD_IM2COLES1B_vEEEENS_8epilogue10collective18CollectiveEpilogueINS1G_23Sm100TmaWarpSpecializedILi3ELi2ELi16ELb1ELb0EEEJSI_NSB_IJNSS_ISG_SD_EENSS_INSC_ILi32EEESD_EEEEESJ_NSB_IJlNSB_IJSD_lllEEEST_EEESJ_S1Q_NS1G_6fusion15FusionCallbacksIS1K_NS1R_17LinearCombinationISJ_fSJ_fLNS_15FloatRoundStyleE2EEESI_S1O_JEEENSA_5SM1004TMEM4LOAD26SM100_TMEM_LOAD_16dp256b4xES11_NS12_INS13_ILi2ELi4ELi3EEES16_NSS_INSB_IJS17_S1M_EEENSB_IJS1M_SD_EEEEEEENSA_17SM75_U32x4_LDSM_NENSA_14SM90_TMA_STOREES25_NSA_17SM90_U32x4_STSM_NENSA_39AutoVectorizingCopyWithAssumedAlignmentILi128EEEEEEvvEEEEvNT_6ParamsE,@function
        .size           _ZN7cutlass13device_kernelINS_4conv6kernel13ConvUniversalINS1_16ConvProblemShapeILNS1_8OperatorE2ELi3EEENS1_10collective14CollectiveConvINS1_47MainloopSm100TmaUmmaWarpSpecializedImplicitGemmILS5_2ELi13ELi3ELi1ELi2EN4cute5tupleIJNSA_1CILi1EEESD_SD_EEEEENSB_IJNSC_ILi64EEENSB_IJSG_EEESH_EEENS_10bfloat16_tESJ_NSA_8TiledMMAINSA_8MMA_AtomIJNSA_20SM100_MMA_F16BF16_SSISJ_SJ_fLi64ELi64ELNSA_4UMMA5MajorE1ELSO_1ELNSN_7ScaleInE0ELSP_0EEEEEENSA_6LayoutISE_NSB_IJNSC_ILi0EEEST_ST_EEEEENSB_IJNSA_10UnderscoreESW_SW_EEEEENS7_6detail27Sm100ImplicitGemmTileTraitsINSA_13SM90_TMA_LOADENSA_14ComposedLayoutINSA_7SwizzleILi3ELi4ELi3EEENSA_18smem_ptr_flag_bitsILi16EEENSS_INSB_IJSG_NSC_ILi8EEEEEENSB_IJSD_SG_EEEEEEEvEENS10_INSA_20SM90_TMA_LOAD_IM2COLES1B_vEEEENS_8epilogue10collective18CollectiveEpilogueINS1G_23Sm100TmaWarpSpecializedILi3ELi2ELi16ELb1ELb0EEEJSI_NSB_IJNSS_ISG_SD_EENSS_INSC_ILi32EEESD_EEEEESJ_NSB_IJlNSB_IJSD_lllEEEST_EEESJ_S1Q_NS1G_6fusion15FusionCallbacksIS1K_NS1R_17LinearCombinationISJ_fSJ_fLNS_15FloatRoundStyleE2EEESI_S1O_JEEENSA_5SM1004TMEM4LOAD26SM100_TMEM_LOAD_16dp256b4xES11_NS12_INS13_ILi2ELi4ELi3EEES16_NSS_INSB_IJS17_S1M_EEENSB_IJS1M_SD_EEEEEEENSA_17SM75_U32x4_LDSM_NENSA_14SM90_TMA_STOREES25_NSA_17SM90_U32x4_STSM_NENSA_39AutoVectorizingCopyWithAssumedAlignmentILi128EEEEEEvvEEEEvNT_6ParamsE,(.L_x_171 - _ZN7cutlass13device_kernelINS_4conv6kernel13ConvUniversalINS1_16ConvProblemShapeILNS1_8OperatorE2ELi3EEENS1_10collective14CollectiveConvINS1_47MainloopSm100TmaUmmaWarpSpecializedImplicitGemmILS5_2ELi13ELi3ELi1ELi2EN4cute5tupleIJNSA_1CILi1EEESD_SD_EEEEENSB_IJNSC_ILi64EEENSB_IJSG_EEESH_EEENS_10bfloat16_tESJ_NSA_8TiledMMAINSA_8MMA_AtomIJNSA_20SM100_MMA_F16BF16_SSISJ_SJ_fLi64ELi64ELNSA_4UMMA5MajorE1ELSO_1ELNSN_7ScaleInE0ELSP_0EEEEEENSA_6LayoutISE_NSB_IJNSC_ILi0EEEST_ST_EEEEENSB_IJNSA_10UnderscoreESW_SW_EEEEENS7_6detail27Sm100ImplicitGemmTileTraitsINSA_13SM90_TMA_LOADENSA_14ComposedLayoutINSA_7SwizzleILi3ELi4ELi3EEENSA_18smem_ptr_flag_bitsILi16EEENSS_INSB_IJSG_NSC_ILi8EEEEEENSB_IJSD_SG_EEEEEEEvEENS10_INSA_20SM90_TMA_LOAD_IM2COLES1B_vEEEENS_8epilogue10collective18CollectiveEpilogueINS1G_23Sm100TmaWarpSpecializedILi3ELi2ELi16ELb1ELb0EEEJSI_NSB_IJNSS_ISG_SD_EENSS_INSC_ILi32EEESD_EEEEESJ_NSB_IJlNSB_IJSD_lllEEEST_EEESJ_S1Q_NS1G_6fusion15FusionCallbacksIS1K_NS1R_17LinearCombinationISJ_fSJ_fLNS_15FloatRoundStyleE2EEESI_S1O_JEEENSA_5SM1004TMEM4LOAD26SM100_TMEM_LOAD_16dp256b4xES11_NS12_INS13_ILi2ELi4ELi3EEES16_NSS_INSB_IJS17_S1M_EEENSB_IJS1M_SD_EEEEEEENSA_17SM75_U32x4_LDSM_NENSA_14SM90_TMA_STOREES25_NSA_17SM90_U32x4_STSM_NENSA_39AutoVectorizingCopyWithAssumedAlignmentILi128EEEEEEvvEEEEvNT_6ParamsE)
        .other          _ZN7cutlass13device_kernelINS_4conv6kernel13ConvUniversalINS1_16ConvProblemShapeILNS1_8OperatorE2ELi3EEENS1_10collective14CollectiveConvINS1_47MainloopSm100TmaUmmaWarpSpecializedImplicitGemmILS5_2ELi13ELi3ELi1ELi2EN4cute5tupleIJNSA_1CILi1EEESD_SD_EEEEENSB_IJNSC_ILi64EEENSB_IJSG_EEESH_EEENS_10bfloat16_tESJ_NSA_8TiledMMAINSA_8MMA_AtomIJNSA_20SM100_MMA_F16BF16_SSISJ_SJ_fLi64ELi64ELNSA_4UMMA5MajorE1ELSO_1ELNSN_7ScaleInE0ELSP_0EEEEEENSA_6LayoutISE_NSB_IJNSC_ILi0EEEST_ST_EEEEENSB_IJNSA_10UnderscoreESW_SW_EEEEENS7_6detail27Sm100ImplicitGemmTileTraitsINSA_13SM90_TMA_LOADENSA_14ComposedLayoutINSA_7SwizzleILi3ELi4ELi3EEENSA_18smem_ptr_flag_bitsILi16EEENSS_INSB_IJSG_NSC_ILi8EEEEEENSB_IJSD_SG_EEEEEEEvEENS10_INSA_20SM90_TMA_LOAD_IM2COLES1B_vEEEENS_8epilogue10collective18CollectiveEpilogueINS1G_23Sm100TmaWarpSpecializedILi3ELi2ELi16ELb1ELb0EEEJSI_NSB_IJNSS_ISG_SD_EENSS_INSC_ILi32EEESD_EEEEESJ_NSB_IJlNSB_IJSD_lllEEEST_EEESJ_S1Q_NS1G_6fusion15FusionCallbacksIS1K_NS1R_17LinearCombinationISJ_fSJ_fLNS_15FloatRoundStyleE2EEESI_S1O_JEEENSA_5SM1004TMEM4LOAD26SM100_TMEM_LOAD_16dp256b4xES11_NS12_INS13_ILi2ELi4ELi3EEES16_NSS_INSB_IJS17_S1M_EEENSB_IJS1M_SD_EEEEEEENSA_17SM75_U32x4_LDSM_NENSA_14SM90_TMA_STOREES25_NSA_17SM90_U32x4_STSM_NENSA_39AutoVectorizingCopyWithAssumedAlignmentILi128EEEEEEvvEEEEvNT_6ParamsE,@"STO_CUDA_ENTRY STV_DEFAULT"
_ZN7cutlass13device_kernelINS_4conv6kernel13ConvUniversalINS1_16ConvProblemShapeILNS1_8OperatorE2ELi3EEENS1_10collective14CollectiveConvINS1_47MainloopSm100TmaUmmaWarpSpecializedImplicitGemmILS5_2ELi13ELi3ELi1ELi2EN4cute5tupleIJNSA_1CILi1EEESD_SD_EEEEENSB_IJNSC_ILi64EEENSB_IJSG_EEESH_EEENS_10bfloat16_tESJ_NSA_8TiledMMAINSA_8MMA_AtomIJNSA_20SM100_MMA_F16BF16_SSISJ_SJ_fLi64ELi64ELNSA_4UMMA5MajorE1ELSO_1ELNSN_7ScaleInE0ELSP_0EEEEEENSA_6LayoutISE_NSB_IJNSC_ILi0EEEST_ST_EEEEENSB_IJNSA_10UnderscoreESW_SW_EEEEENS7_6detail27Sm100ImplicitGemmTileTraitsINSA_13SM90_TMA_LOADENSA_14ComposedLayoutINSA_7SwizzleILi3ELi4ELi3EEENSA_18smem_ptr_flag_bitsILi16EEENSS_INSB_IJSG_NSC_ILi8EEEEEENSB_IJSD_SG_EEEEEEEvEENS10_INSA_20SM90_TMA_LOAD_IM2COLES1B_vEEEENS_8epilogue10collective18CollectiveEpilogueINS1G_23Sm100TmaWarpSpecializedILi3ELi2ELi16ELb1ELb0EEEJSI_NSB_IJNSS_ISG_SD_EENSS_INSC_ILi32EEESD_EEEEESJ_NSB_IJlNSB_IJSD_lllEEEST_EEESJ_S1Q_NS1G_6fusion15FusionCallbacksIS1K_NS1R_17LinearCombinationISJ_fSJ_fLNS_15FloatRoundStyleE2EEESI_S1O_JEEENSA_5SM1004TMEM4LOAD26SM100_TMEM_LOAD_16dp256b4xES11_NS12_INS13_ILi2ELi4ELi3EEES16_NSS_INSB_IJS17_S1M_EEENSB_IJS1M_SD_EEEEEEENSA_17SM75_U32x4_LDSM_NENSA_14SM90_TMA_STOREES25_NSA_17SM90_U32x4_STSM_NENSA_39AutoVectorizingCopyWithAssumedAlignmentILi128EEEEEEvvEEEEvNT_6ParamsE:
[----:B------:R-:W1:Y:S01]  /*0000*/  LDC R1, c[0x0][0x37c] ;  /* 0x0000df00ff017b82 */ /* 0x000e620000000800 */
[----:B------:R-:W2:Y:S07]  /*0010*/  S2R R54, SR_TID.X ;  /* 0x0000000000367919 */ /* 0x000eae0000002100 */
[----:B------:R-:W3:Y:S01]  /*0020*/  LDC.64 R2, c[0x0][0x990] ;  /* 0x00026400ff027b82 */ /* 0x000ee20000000a00 */
[----:B------:R-:W-:Y:S01]  /*0030*/  ELECT P2, URZ, PT ;  /* 0x0000000000ff782f */ /* 0x000fe20003840000 */
[----:B-1----:R-:W-:Y:S01]  /*0040*/  VIADD R1, R1, 0xfffffff8 ;  /* 0xfffffff801017836 */ /* 0x002fe20000000000 */
[----:B------:R-:W-:-:S02]  /*0050*/  PRMT R55, RZ, 0x7610, R55 ;  /* 0x00007610ff377816 */ /* 0x000fc40000000037 */
[----:B---3--:R-:W-:-:S04]  /*0060*/  ISETP.NE.U32.AND P0, PT, R2, RZ, PT ;  /* 0x000000ff0200720c */ /* 0x008fc80003f05070 */
[----:B------:R-:W-:Y:S02]  /*0070*/  ISETP.NE.AND.EX P0, PT, R3, RZ, PT, P0 ;  /* 0x000000ff0300720c */ /* 0x000fe40003f05300 */
[----:B--2---:R-:W-:-:S05]  /*0080*/  SHF.R.U32.HI R56, RZ, 0x5, R54 ;  /* 0x00000005ff387819 */ /* 0x004fca0000011636 */
[----:B------:R-:W1:Y:S02]  /*0090*/  SHFL.IDX PT, R0, R56, RZ, 0x1f ;  /* 0x00001fff38007589 */ /* 0x000e6400000e0000 */
[----:B-1----:R-:W-:-:S04]  /*00a0*/  R2UR UR15, R0 ;  /* 0x00000000000f72ca */ /* 0x002fc800000e0000 */
[----:B------:R-:W-:Y:S05]  /*00b0*/  @P0 BRA `(.L_x_0) ;  /* 0x0000000000300947 */ /* 0x000fea0003800000 */
[----:B------:R-:W1:Y:S02]  /*00c0*/  LDCU.64 UR4, c[0x0][0x988] ;  /* 0x00013100ff0477ac */ /* 0x000e640008000a00 */
[----:B-1----:R-:W-:-:S04]  /*00d0*/  UISETP.NE.U32.AND UP0, UPT, UR4, URZ, UPT ;  /* 0x000000ff0400728c */ /* 0x002fc8000bf05070 */
[----:B------:R-:W-:-:S09]  /*00e0*/  UISETP.NE.AND.EX UP0, UPT, UR5, URZ, UPT, UP0 ;  /* 0x000000ff0500728c */ /* 0x000fd2000bf05300 */
[----:B------:R-:W-:Y:S05]  /*00f0*/  BRA.U !UP0, `(.L_x_1) ;  /* 0x0000000108147547 */ /* 0x000fea000b800000 */
[----:B------:R-:W1:Y:S01]  /*0100*/  LDC.64 R26, c[0x0][0x988] ;  /* 0x00026200ff1a7b82 */ /* 0x000e620000000a00 */
[----:B------:R-:W1:Y:S02]  /*0110*/  LDCU.64 UR4, c[0x0][0x358] ;  /* 0x00006b00ff0477ac */ /* 0x000e640008000a00 */
[----:B-1----:R1:W5:Y:S01]  /*0120*/  LDG.E R26, desc[UR4][R26.64] ;  /* 0x000000041a1a7981 */ /* 0x002362000c1e1900 */
[----:B------:R-:W-:Y:S01]  /*0130*/  HFMA2 R55, -RZ, RZ, 0, 5.9604644775390625e-08 ;  /* 0x00000001ff377431 */ /* 0x000fe200000001ff */
[----:B------:R-:W-:Y:S05]  /*0140*/  BRA `(.L_x_0) ;  /* 0x00000000000c7947 */ /* 0x000fea0003800000 */
.L_x_1:
[----:B------:R-:W1:Y:S01]  /*0150*/  LDCU UR4, c[0x0][0x980] ;  /* 0x00013000ff0477ac */ /* 0x000e620008000800 */
[----:B------:R-:W-:Y:S01]  /*0160*/  HFMA2 R55, -RZ, RZ, 0, 5.9604644775390625e-08 ;  /* 0x00000001ff377431 */ /* 0x000fe200000001ff */
[----:B-1----:R-:W-:-:S07]  /*0170*/  MOV R26, UR4 ;  /* 0x00000004001a7c02 */ /* 0x002fce0008000f00 */
.L_x_0:
[----:B------:R-:W2:Y:S02]  /*0180*/  LDCU.64 UR4, c[0x0][0x9b0] ;  /* 0x00013600ff0477ac */ /* 0x000ea40008000a00 */
[----:B--2---:R-:W-:-:S04]  /*0190*/  UISETP.NE.U32.AND UP0, UPT, UR4, URZ, UPT ;  /* 0x000000ff0400728c */ /* 0x004fc8000bf05070 */
[----:B------:R-:W-:-:S09]  /*01a0*/  UISETP.NE.AND.EX UP0, UPT, UR5, URZ, UPT, UP0 ;  /* 0x000000ff0500728c */ /* 0x000fd2000bf05300 */
[----:B------:R-:W-:Y:S05]  /*01b0*/  BRA.U UP0, `(.L_x_2) ;  /* 0x0000000100287547 */ /* 0x000fea000b800000 */
[----:B------:R-:W2:Y:S02]  /*01c0*/  LDCU.64 UR4, c[0x0][0x9a8] ;  /* 0x00013500ff0477ac */ /* 0x000ea40008000a00 */
[----:B--2---:R-:W-:-:S04]  /*01d0*/  UISETP.NE.U32.AND UP0, UPT, UR4, URZ, UPT ;  /* 0x000000ff0400728c */ /* 0x004fc8000bf05070 */
[----:B------:R-:W-:-:S09]  /*01e0*/  UISETP.NE.AND.EX UP0, UPT, UR5, URZ, UPT, UP0 ;  /* 0x000000ff0500728c */ /* 0x000fd2000bf05300 */
[----:B------:R-:W-:Y:S05]  /*01f0*/  BRA.U !UP0, `(.L_x_3) ;  /* 0x0000000108107547 */ /* 0x000fea000b800000 */
[----:B------:R-:W2:Y:S01]  /*0200*/  LDC.64 R24, c[0x0][0x9a8] ;  /* 0x00026a00ff187b82 */ /* 0x000ea20000000a00 */
[----:B------:R-:W2:Y:S02]  /*0210*/  LDCU.64 UR4, c[0x0][0x358] ;  /* 0x00006b00ff0477ac */ /* 0x000ea40008000a00 */
[----:B--2---:R2:W5:Y:S01]  /*0220*/  LDG.E R24, desc[UR4][R24.64] ;  /* 0x0000000418187981 */ /* 0x004562000c1e1900 */
[----:B------:R-:W-:Y:S05]  /*0230*/  BRA `(.L_x_2) ;  /* 0x0000000000087947 */ /* 0x000fea0003800000 */
.L_x_3:
[----:B------:R-:W2:Y:S02]  /*0240*/  LDCU UR4, c[0x0][0x9a0] ;  /* 0x00013400ff0477ac */ /* 0x000ea40008000800 */
[----:B--2---:R-:W-:Y:S02]  /*0250*/  MOV R24, UR4 ;  /* 0x0000000400187c02 */ /* 0x004fe40008000f00 */
.L_x_2:
[----:B------:R-:W3:Y:S01]  /*0260*/  LDC.64 R4, c[0x0][0x988] ;  /* 0x00026200ff047b82 */ /* 0x000ee20000000a00 */
[----:B------:R-:W-:Y:S01]  /*0270*/  IMAD.U32 R0, RZ, RZ, UR15 ;  /* 0x0000000fff007e24 */ /* 0x000fe2000f8e00ff */
[----:B------:R-:W-:Y:S01]  /*0280*/  ISETP.EQ.U32.AND P4, PT, R2, RZ, PT ;  /* 0x000000ff0200720c */ /* 0x000fe20003f82070 */
[----:B------:R-:W-:Y:S03]  /*0290*/  BSSY.RECONVERGENT B0, `(.L_x_4) ;  /* 0x0000012000007945 */ /* 0x000fe60003800200 */
[----:B------:R-:W-:Y:S02]  /*02a0*/  ISETP.NE.OR P1, PT, R0, 0x1, !P2 ;  /* 0x000000010000780c */ /* 0x000fe40005725670 */
[----:B---3--:R-:W-:-:S04]  /*02b0*/  ISETP.NE.U32.AND P0, PT, R4, RZ, PT ;  /* 0x000000ff0400720c */ /* 0x008fc80003f05070 */
[----:B------:R-:W-:-:S13]  /*02c0*/  ISETP.NE.AND.EX P0, PT, R5, RZ, PT, P0 ;  /* 0x000000ff0500720c */ /* 0x000fda0003f05300 */
[----:B------:R-:W-:Y:S01]  /*02d0*/  VOTEU.ANY UP3, P0 ;  /* 0x0000000000ff7886 */ /* 0x000fe20000060100 */
[----:B------:R-:W-:Y:S02]  /*02e0*/  PLOP3.LUT P3, PT, PT, PT, UP3, 0x80, 0x8 ;  /* 0x000000000008781c */ /* 0x000fe40003f6f038 */
[----:B------:R-:W-:Y:S02]  /*02f0*/  ISETP.NE.OR P0, PT, R0, 0x3, !P2 ;  /* 0x000000030000780c */ /* 0x000fe40005705670 */
[----:B------:R-:W-:-:S04]  /*0300*/  ISETP.EQ.OR.EX P5, PT, R3, RZ, !P3, P4 ;  /* 0x000000ff0300720c */ /* 0x000fc80005fa2740 */
[----:B------:R-:W-:Y:S01]  /*0310*/  P2R R61, PR, RZ, 0x20 ;  /* 0x00000020ff3d7803 */ /* 0x000fe20000000000 */
[----:B------:R-:W-:Y:S05]  /*0320*/  @P1 BRA `(.L_x_5) ;  /* 0x0000000000201947 */ /* 0x000fea0003800000 */
[----:B------:R-:W3:Y:S02]  /*0330*/  LDCU.64 UR4, c[0x0][0x348] ;  /* 0x00006900ff0477ac */ /* 0x000ee40008000a00 */
[----:B---3--:R-:W-:Y:S02]  /*0340*/  UIADD3 UR6, UP1, UPT, UR4, 0x80, URZ ;  /* 0x0000008004067890 */ /* 0x008fe4000ff3e0ff */
[----:B------:R-:W-:Y:S02]  /*0350*/  UIADD3 UR4, UP0, UPT, UR4, 0x180, URZ ;  /* 0x0000018004047890 */ /* 0x000fe4000ff1e0ff */
[----:B------:R-:W-:Y:S02]  /*0360*/  UIADD3.X UR7, UPT, UPT, URZ, UR5, URZ, UP1, !UPT ;  /* 0x00000005ff077290 */ /* 0x000fe40008ffe4ff */
[----:B------:R-:W-:-:S07]  /*0370*/  UIADD3.X UR5, UPT, UPT, URZ, UR5, URZ, UP0, !UPT ;  /* 0x00000005ff057290 */ /* 0x000fce00087fe4ff */
[----:B------:R3:W-:Y:S02]  /*0380*/  UTMACCTL.PF [UR6] ;  /* 0x00000000060079b9 */ /* 0x0007e40008040000 */
[----:B------:R3:W-:Y:S02]  /*0390*/  UTMACCTL.PF [UR4] ;  /* 0x00000000040079b9 */ /* 0x0007e40008040000 */
[----:B---3--:R-:W-:Y:S01]  /*03a0*/  NOP ;  /* 0x0000000000007918 */ /* 0x008fe20000000000 */
.L_x_5:
[----:B------:R-:W-:Y:S05]  /*03b0*/  BSYNC.RECONVERGENT B0 ;  /* 0x0000000000007941 */ /* 0x000fea0003800200 */
.L_x_4:
[----:B------:R-:W-:Y:S04]  /*03c0*/  BSSY.RECONVERGENT B0, `(.L_x_6) ;  /* 0x000000a000007945 */ /* 0x000fe80003800200 */
        /* <DEDUP_REMOVED lines=9> */
.L_x_7:
[----:B------:R-:W-:Y:S05]  /*0460*/  BSYNC.RECONVERGENT B0 ;  /* 0x0000000000007941 */ /* 0x000fea0003800200 */
.L_x_6:
[----:B------:R-:W-:Y:S01]  /*0470*/  UPLOP3.LUT UP2, UPT, UPT, UPT, UPT, 0x80, 0x8 ;  /* 0x000000000008789c */ /* 0x000fe20003f4f070 */
[----:B------:R-:W-:Y:S10]  /*0480*/  @!P5 BRA `(.L_x_8) ;  /* 0x000000000024d947 */ /* 0x000ff40003800000 */
[----:B------:R-:W-:Y:S01]  /*0490*/  ISETP.NE.U32.AND P1, PT, R2, RZ, PT ;  /* 0x000000ff0200720c */ /* 0x000fe20003f25070 */
[----:B------:R-:W-:Y:S01]  /*04a0*/  USEL UR4, URZ, 0xffffffff, UP3 ;  /* 0xffffffffff047887 */ /* 0x000fe20009800000 */
[----:B-----5:R-:W-:Y:S02]  /*04b0*/  FSETP.NEU.AND P0, PT, R26, RZ, PT ;  /* 0x000000ff1a00720b */ /* 0x020fe40003f0d000 */
[----:B------:R-:W-:-:S11]  /*04c0*/  ISETP.NE.AND.EX P1, PT, R3, RZ, PT, P1 ;  /* 0x000000ff0300720c */ /* 0x000fd60003f25310 */
[----:B------:R-:W-:Y:S02]  /*04d0*/  VOTEU.ANY UP0, P0 ;  /* 0x0000000000ff7886 */ /* 0x000fe40000000100 */
[----:B------:R-:W-:-:S05]  /*04e0*/  VOTEU.ANY UP1, P1 ;  /* 0x0000000000ff7886 */ /* 0x000fca0000820100 */
[----:B------:R-:W-:-:S04]  /*04f0*/  @!UP1 USEL UR4, URZ, 0xffffffff, UP0 ;  /* 0xffffffffff049887 */ /* 0x000fc80008000000 */
[----:B------:R-:W-:-:S04]  /*0500*/  ULOP3.LUT UR4, UR4, 0x1, URZ, 0xc0, !UPT ;  /* 0x0000000104047892 */ /* 0x000fc8000f8ec0ff */
[----:B------:R-:W-:-:S11]  /*0510*/  UISETP.NE.U32.AND UP2, UPT, UR4, 0x1, UPT ;  /* 0x000000010400788c */ /* 0x000fd6000bf45070 */
.L_x_8:
[----:B------:R-:W3:Y:S01]  /*0520*/  SHFL.IDX PT, R2, R56, RZ, 0x1f ;  /* 0x00001fff38027589 */ /* 0x000ee200000e0000 */
[----:B------:R-:W-:-:S04]  /*0530*/  UISETP.NE.AND UP0, UPT, UR15, 0x2, UPT ;  /* 0x000000020f00788c */ /* 0x000fc8000bf05270 */
[----:B------:R-:W-:Y:S01]  /*0540*/  USEL UR46, URZ, 0x1, UP0 ;  /* 0x00000001ff2e7887 */ /* 0x000fe20008000000 */
[----:B---3--:R-:W-:-:S13]  /*0550*/  ISETP.NE.AND P0, PT, R2, RZ, PT ;  /* 0x000000ff0200720c */ /* 0x008fda0003f05270 */
[----:B------:R-:W-:Y:S05]  /*0560*/  @P0 BRA `(.L_x_9) ;  /* 0x00000000009c0947 */ /* 0x000fea0003800000 */
[----:B------:R-:W-:Y:S01]  /*0570*/  ELECT P0, URZ, PT ;  /* 0x0000000000ff782f */ /* 0x000fe20003800000 */
[----:B------:R-:W-:-:S12]  /*0580*/  BSSY.RECONVERGENT B0, `(.L_x_9) ;  /* 0x0000025000007945 */ /* 0x000fd80003800200 */
[----:B------:R-:W-:Y:S05]  /*0590*/  @!P0 BRA `(.L_x_10) ;  /* 0x00000000008c8947 */ /* 0x000fea0003800000 */
[----:B------:R-:W3:Y:S01]  /*05a0*/  S2UR UR4, SR_CgaCtaId ;  /* 0x00000000000479c3 */ /* 0x000ee20000008800 */
[----:B------:R-:W-:Y:S01]  /*05b0*/  UMOV UR5, 0x400 ;  /* 0x0000040000057882 */ /* 0x000fe20000000000 */
[----:B------:R-:W-:Y:S02]  /*05c0*/  UMOV UR6, 0x1 ;  /* 0x0000000100067882 */ /* 0x000fe40000000000 */
[----:B------:R-:W-:-:S04]  /*05d0*/  UIADD3 UR6, UPT, UPT, -UR6, 0x100000, URZ ;  /* 0x0010000006067890 */ /* 0x000fc8000fffe1ff */
[----:B------:R-:W-:Y:S02]  /*05e0*/  USHF.L.U32 UR7, UR6, 0xb, URZ ;  /* 0x0000000b06077899 */ /* 0x000fe400080006ff */
[----:B------:R-:W-:Y:S02]  /*05f0*/  USHF.L.U32 UR6, UR6, 0x1, URZ ;  /* 0x0000000106067899 */ /* 0x000fe400080006ff */
[----:B---3--:R-:W-:Y:S01]  /*0600*/  ULEA UR4, UR4, UR5, 0x18 ;  /* 0x0000000504047291 */ /* 0x008fe2000f8ec0ff */
[----:B------:R-:W3:Y:S11]  /*0610*/  FENCE.VIEW.ASYNC.S ;  /* 0x00000000000073c6 */ /* 0x000ef60000000000 */
[----:B---3--:R3:W4:Y:S01]  /*0620*/  SYNCS.EXCH.64 URZ, [UR4], UR6 ;  /* 0x0000000604ff75b2 */ /* 0x0087220008000100 */
[----:B------:R3:W1:Y:S01]  /*0630*/  SYNCS.EXCH.64 URZ, [UR4+0x68], UR6 ;  /* 0x0000680604ff75b2 */ /* 0x0006620008000100 */
        /* <DEDUP_REMOVED lines=23> */
[----:B------:R3:W1:Y:S02]  /*07b0*/  SYNCS.EXCH.64 URZ, [UR4+0xc8], UR6 ;  /* 0x0000c80604ff75b2 */ /* 0x0006640008000100 */
[----:B---34-:R-:W-:Y:S01]  /*07c0*/  NOP ;  /* 0x0000000000007918 */ /* 0x018fe20000000000 */
.L_x_10:
[----:B------:R-:W-:Y:S05]  /*07d0*/  BSYNC.RECONVERGENT B0 ;  /* 0x0000000000007941 */ /* 0x000fea0003800200 */
.L_x_9:
[----:B------:R-:W3:Y:S01]  /*07e0*/  SHFL.IDX PT, R2, R56, RZ, 0x1f ;  /* 0x00001fff38027589 */ /* 0x000ee200000e0000 */
[----:B------:R-:W-:Y:S01]  /*07f0*/  NOP ;  /* 0x0000000000007918 */ /* 0x000fe20000000000 */
[----:B---3--:R-:W-:-:S13]  /*0800*/  ISETP.NE.AND P0, PT, R2, 0x1, PT ;  /* 0x000000010200780c */ /* 0x008fda0003f05270 */
[----:B------:R-:W-:Y:S05]  /*0810*/  @P0 BRA `(.L_x_11) ;  /* 0x0000000000500947 */ /* 0x000fea0003800000 */
[----:B------:R-:W3:Y:S01]  /*0820*/  S2UR UR4, SR_CgaCtaId ;  /* 0x00000000000479c3 */ /* 0x000ee20000008800 */
[----:B------:R-:W-:Y:S01]  /*0830*/  UMOV UR5, 0x400 ;  /* 0x0000040000057882 */ /* 0x000fe20000000000 */
[----:B------:R-:W-:Y:S01]  /*0840*/  UMOV UR8, 0x20 ;  /* 0x0000002000087882 */ /* 0x000fe20000000000 */
[----:B------:R-:W-:Y:S01]  /*0850*/  UMOV UR6, 0x80 ;  /* 0x0000008000067882 */ /* 0x000fe20000000000 */
[----:B------:R-:W-:-:S04]  /*0860*/  UIADD3 UR8, UPT, UPT, -UR8, 0x100000, URZ ;  /* 0x0010000008087890 */ /* 0x000fc8000fffe1ff */
[----:B------:R-:W-:Y:S02]  /*0870*/  USHF.L.U32 UR9, UR8, 0xb, URZ ;  /* 0x0000000b08097899 */ /* 0x000fe400080006ff */
[----:B------:R-:W-:Y:S02]  /*0880*/  USHF.L.U32 UR8, UR8, 0x1, URZ ;  /* 0x0000000108087899 */ /* 0x000fe400080006ff */
[----:B------:R-:W-:-:S04]  /*0890*/  UIADD3 UR6, UPT, UPT, -UR6, 0x100000, URZ ;  /* 0x0010000006067890 */ /* 0x000fc8000fffe1ff */
[----:B------:R-:W-:Y:S02]  /*08a0*/  USHF.L.U32 UR7, UR6, 0xb, URZ ;  /* 0x0000000b06077899 */ /* 0x000fe400080006ff */
[----:B------:R-:W-:Y:S01]  /*08b0*/  USHF.L.U32 UR6, UR6, 0x1, URZ ;  /* 0x0000000106067899 */ /* 0x000fe200080006ff */
[----:B------:R-:W-:Y:S01]  /*08c0*/  ELECT P0, URZ, PT ;  /* 0x0000000000ff782f */ /* 0x000fe20003800000 */
[----:B---3--:R-:W-:Y:S01]  /*08d0*/  ULEA UR4, UR4, UR5, 0x18 ;  /* 0x0000000504047291 */ /* 0x008fe2000f8ec0ff */
[----:B------:R-:W3:Y:S11]  /*08e0*/  FENCE.VIEW.ASYNC.S ;  /* 0x00000000000073c6 */ /* 0x000ef60000000000 */
[----:B---3--:R3:W4:Y:S01]  /*08f0*/  SYNCS.EXCH.64 URZ, [UR4+0xd0], UR8 ;  /* 0x0000d00804ff75b2 */ /* 0x0087220008000100 */
[----:B------:R3:W1:Y:S01]  /*0900*/  SYNCS.EXCH.64 URZ, [UR4+0xe8], UR6 ;  /* 0x0000e80604ff75b2 */ /* 0x0006620008000100 */
[----:B------:R3:W1:Y:S01]  /*0910*/  SYNCS.EXCH.64 URZ, [UR4+0xd8], UR8 ;  /* 0x0000d80804ff75b2 */ /* 0x0006620008000100 */
[----:B------:R3:W1:Y:S01]  /*0920*/  SYNCS.EXCH.64 URZ, [UR4+0xf0], UR6 ;  /* 0x0000f00604ff75b2 */ /* 0x0006620008000100 */
[----:B------:R3:W1:Y:S01]  /*0930*/  SYNCS.EXCH.64 URZ, [UR4+0xe0], UR8 ;  /* 0x0000e00804ff75b2 */ /* 0x0006620008000100 */
[----:B------:R3:W1:Y:S01]  /*0940*/  SYNCS.EXCH.64 URZ, [UR4+0xf8], UR6 ;  /* 0x0000f80604ff75b2 */ /* 0x0006620008000100 */
[----:B------:R-:W-:Y:S01]  /*0950*/  NOP ;  /* 0x0000000000007918 */ /* 0x000fe20000000000 */
.L_x_11:
[----:B------:R-:W2:Y:S01]  /*0960*/  SHFL.IDX PT, R2, R56, RZ, 0x1f ;  /* 0x00001fff38027589 */ /* 0x000ea200000e0000 */
[----:B------:R-:W-:Y:S01]  /*0970*/  NOP ;  /* 0x0000000000007918 */ /* 0x000fe20000000000 */
[----:B--2---:R-:W-:-:S13]  /*0980*/  ISETP.NE.AND P0, PT, R2, 0x3, PT ;  /* 0x000000030200780c */ /* 0x004fda0003f05270 */
[----:B------:R-:W-:Y:S05]  /*0990*/  @P0 BRA `(.L_x_12) ;  /* 0x0000000000300947 */ /* 0x000fea0003800000 */
[----:B---3--:R-:W2:Y:S01]  /*09a0*/  S2UR UR4, SR_CgaCtaId ;  /* 0x00000000000479c3 */ /* 0x008ea20000008800 */
[----:B------:R-:W-:Y:S01]  /*09b0*/  UMOV UR6, 0x400 ;  /* 0x0000040000067882 */ /* 0x000fe20000000000 */
[----:B------:R-:W-:Y:S01]  /*09c0*/  UMOV UR5, 0x20 ;  /* 0x0000002000057882 */ /* 0x000fe20000000000 */
[----:B------:R-:W-:Y:S01]  /*09d0*/  ELECT P0, URZ, PT ;  /* 0x0000000000ff782f */ /* 0x000fe20003800000 */
[----:B--2---:R-:W-:Y:S02]  /*09e0*/  ULEA UR6, UR4, UR6, 0x18 ;  /* 0x0000000604067291 */ /* 0x004fe4000f8ec0ff */
[----:B------:R-:W-:-:S04]  /*09f0*/  UIADD3 UR4, UPT, UPT, -UR5, 0x100000, URZ ;  /* 0x0010000005047890 */ /* 0x000fc8000fffe1ff */
[----:B------:R-:W-:Y:S02]  /*0a00*/  USHF.L.U32 UR5, UR4, 0xb, URZ ;  /* 0x0000000b04057899 */ /* 0x000fe400080006ff */
[----:B------:R-:W-:Y:S01]  /*0a10*/  USHF.L.U32 UR4, UR4, 0x1, URZ ;  /* 0x0000000104047899 */ /* 0x000fe200080006ff */
[----:B------:R-:W2:Y:S11]  /*0a20*/  FENCE.VIEW.ASYNC.S ;  /* 0x00000000000073c6 */ /* 0x000eb60000000000 */
[----:B--2---:R2:W3:Y:S01]  /*0a30*/  SYNCS.EXCH.64 URZ, [UR6+0x100], UR4 ;  /* 0x0001000406ff75b2 */ /* 0x0044e20008000100 */
[----:B------:R2:W1:Y:S01]  /*0a40*/  SYNCS.EXCH.64 URZ, [UR6+0x108], UR4 ;  /* 0x0001080406ff75b2 */ /* 0x0004620008000100 */
[----:B------:R-:W-:Y:S01]  /*0a50*/  NOP ;  /* 0x0000000000007918 */ /* 0x000fe20000000000 */
.L_x_12:
[----:B------:R-:W4:Y:S01]  /*0a60*/  SHFL.IDX PT, R2, R56, RZ, 0x1f ;  /* 0x00001fff38027589 */ /* 0x000f2200000e0000 */
[----:B------:R-:W-:Y:S01]  /*0a70*/  NOP ;  /* 0x0000000000007918 */ /* 0x000fe20000000000 */
[----:B----4-:R-:W-:-:S13]  /*0a80*/  ISETP.NE.AND P0, PT, R2, 0x4, PT ;  /* 0x000000040200780c */ /* 0x010fda0003f05270 */
[----:B------:R-:W-:Y:S05]  /*0a90*/  @P0 BRA `(.L_x_13) ;  /* 0x0000000000440947 */ /* 0x000fea0003800000 */
[----:B--23--:R-:W2:Y:S01]  /*0aa0*/  S2UR UR6, SR_CgaCtaId ;  /* 0x00000000000679c3 */ /* 0x00cea20000008800 */
[----:B------:R-:W-:Y:S01]  /*0ab0*/  UMOV UR4, 0x100 ;  /* 0x0000010000047882 */ /* 0x000fe20000000000 */
[----:B------:R-:W-:Y:S01]  /*0ac0*/  UMOV UR5, 0x400 ;  /* 0x0000040000057882 */ /* 0x000fe20000000000 */
[----:B------:R-:W-:Y:S01]  /*0ad0*/  USEL UR4, UR4, 0xe0, UP2 ;  /* 0x000000e004047887 */ /* 0x000fe20009000000 */
[----:B------:R-:W-:Y:S01]  /*0ae0*/  UMOV UR8, 0x1 ;  /* 0x0000000100087882 */ /* 0x000fe20000000000 */
[----:B------:R-:W-:Y:S01]  /*0af0*/  ELECT P0, URZ, PT ;  /* 0x0000000000ff782f */ /* 0x000fe20003800000 */
[----:B------:R-:W-:-:S04]  /*0b00*/  UIADD3 UR8, UPT, UPT, -UR8, 0x100000, URZ ;  /* 0x0010000008087890 */ /* 0x000fc8000fffe1ff */
[----:B------:R-:W-:Y:S02]  /*0b10*/  USHF.L.U32 UR9, UR8, 0xb, URZ ;  /* 0x0000000b08097899 */ /* 0x000fe400080006ff */
[----:B------:R-:W-:Y:S02]  /*0b20*/  USHF.L.U32 UR8, UR8, 0x1, URZ ;  /* 0x0000000108087899 */ /* 0x000fe400080006ff */
[----:B--2---:R-:W-:Y:S02]  /*0b30*/  ULEA UR6, UR6, UR5, 0x18 ;  /* 0x0000000506067291 */ /* 0x004fe4000f8ec0ff */
[----:B------:R-:W-:-:S04]  /*0b40*/  UIADD3 UR4, UPT, UPT, -UR4, 0x100000, URZ ;  /* 0x0010000004047890 */ /* 0x000fc8000fffe1ff */
[----:B------:R-:W-:Y:S02]  /*0b50*/  USHF.L.U32 UR5, UR4, 0xb, URZ ;  /* 0x0000000b04057899 */ /* 0x000fe400080006ff */
[----:B------:R-:W-:Y:S01]  /*0b60*/  USHF.L.U32 UR4, UR4, 0x1, URZ ;  /* 0x0000000104047899 */ /* 0x000fe200080006ff */
[----:B------:R-:W2:Y:S03]  /*0b70*/  FENCE.VIEW.ASYNC.S ;  /* 0x00000000000073c6 */ /* 0x000ea60000000000 */
[----:B--2---:R4:W2:Y:S08]  /*0b80*/  SYNCS.EXCH.64 URZ, [UR6+0x110], UR8 ;  /* 0x0001100806ff75b2 */ /* 0x0048b00008000100 */
[----:B------:R4:W3:Y:S02]  /*0b90*/  SYNCS.EXCH.64 URZ, [UR6+0x118], UR4 ;  /* 0x0001180406ff75b2 */ /* 0x0008e40008000100 */
[----:B----4-:R-:W-:Y:S01]  /*0ba0*/  NOP ;  /* 0x0000000000007918 */ /* 0x010fe20000000000 */
.L_x_13:
[----:B------:R-:W4:Y:S01]  /*0bb0*/  SHFL.IDX PT, R2, R56, RZ, 0x1f ;  /* 0x00001fff38027589 */ /* 0x000f2200000e0000 */
[----:B------:R-:W1:Y:S01]  /*0bc0*/  S2UR UR28, SR_CTAID.X ;  /* 0x00000000001c79c3 */ /* 0x000e620000002500 */
[----:B------:R-:W-:-:S07]  /*0bd0*/  NOP ;  /* 0x0000000000007918 */ /* 0x000fce0000000000 */
[----:B------:R-:W1:Y:S01]  /*0be0*/  S2UR UR22, SR_CTAID.Y ;  /* 0x00000000001679c3 */ /* 0x000e620000002600 */
[----:B----4-:R-:W-:-:S13]  /*0bf0*/  ISETP.NE.AND P0, PT, R2, 0x5, PT ;  /* 0x000000050200780c */ /* 0x010fda0003f05270 */
[----:B-1----:R-:W-:Y:S05]  /*0c00*/  @P0 BRA `(.L_x_14) ;  /* 0x0000000000480947 */ /* 0x002fea0003800000 */
[----:B--23--:R-:W1:Y:S01]  /*0c10*/  S2UR UR4, SR_CgaCtaId ;  /* 0x00000000000479c3 */ /* 0x00ce620000008800 */
        /* <DEDUP_REMOVED lines=10> */
[----:B-1----:R-:W-:Y:S01]  /*0cc0*/  ULEA UR4, UR4, UR5, 0x18 ;  /* 0x0000000504047291 */ /* 0x002fe2000f8ec0ff */
[----:B------:R-:W1:Y:S11]  /*0cd0*/  FENCE.VIEW.ASYNC.S ;  /* 0x00000000000073c6 */ /* 0x000e760000000000 */
[----:B-1----:R1:W4:Y:S01]  /*0ce0*/  SYNCS.EXCH.64 URZ, [UR4+0x120], UR8 ;  /* 0x0001200804ff75b2 */ /* 0x0023220008000100 */
[----:B------:R1:W2:Y:S01]  /*0cf0*/  SYNCS.EXCH.64 URZ, [UR4+0x130], UR6 ;  /* 0x0001300604ff75b2 */ /* 0x0002a20008000100 */
[----:B------:R1:W3:Y:S01]  /*0d00*/  SYNCS.EXCH.64 URZ, [UR4+0x128], UR8 ;  /* 0x0001280804ff75b2 */ /* 0x0002e20008000100 */
[----:B------:R1:W1:Y:S01]  /*0d10*/  SYNCS.EXCH.64 URZ, [UR4+0x138], UR6 ;  /* 0x0001380604ff75b2 */ /* 0x0002620008000100 */
[----:B------:R-:W-:Y:S01]  /*0d20*/  NOP ;  /* 0x0000000000007918 */ /* 0x000fe20000000000 */
.L_x_14:
[----:B------:R-:W-:-:S05]  /*0d30*/  CS2R.32 R49, SR_CgaSize ;  /* 0x0000000000317805 */ /* 0x000fca0000008a00 */
[----:B------:R-:W-:-:S05]  /*0d40*/  IMAD R49, R49, -0xa0, RZ ;  /* 0xffffff6031317824 */ /* 0x000fca00078e02ff */
[----:B--2---:R-:W-:-:S14]  /*0d50*/  R2UR UR5, R49 ;  /* 0x00000000310572ca */ /* 0x004fdc00000e0000 */
[----:B------:R-:W2:Y:S01]  /*0d60*/  LDCU UR5, c[0x0][UR5+0x2b0] ;  /* 0x00005600050577ac */ /* 0x000ea20008000800 */
[----:B------:R-:W-:Y:S02]  /*0d70*/  I2FP.F32.U32 R49, UR28 ;  /* 0x0000001c00317c45 */ /* 0x000fe40008201000 */
[----:B------:R-:W-:-:S05]  /*0d80*/  CS2R.32 R3, SR_CgaSize ;  /* 0x0000000000037805 */ /* 0x000fca0000008a00 */
[----:B------:R-:W-:-:S06]  /*0d90*/  IMAD R3, R3, -0xa0, RZ ;  /* 0xffffff6003037824 */ /* 0x000fcc00078e02ff */
[----:B------:R-:W4:Y:S01]  /*0da0*/  LDC R3, c[0x0][R3+0x2a0] ;  /* 0x0000a80003037b82 */ /* 0x000f220000000800 */
[----:B------:R-:W-:Y:S02]  /*0db0*/  I2FP.F32.U32 R48, UR22 ;  /* 0x0000001600307c45 */ /* 0x000fe40008201000 */
[----:B------:R-:W-:-:S05]  /*0dc0*/  CS2R.32 R16, SR_CgaSize ;  /* 0x0000000000107805 */ /* 0x000fca0000008a00 */
[----:B------:R-:W-:-:S05]  /*0dd0*/  IMAD R16, R16, -0xa0, RZ ;  /* 0xffffff6010107824 */ /* 0x000fca00078e02ff */
[----:B-1-3--:R-:W-:-:S14]  /*0de0*/  R2UR UR4, R16 ;  /* 0x00000000100472ca */ /* 0x00afdc00000e0000 */
[----:B------:R-:W1:Y:S01]  /*0df0*/  LDCU UR4, c[0x0][UR4+0x2b4] ;  /* 0x00005680040477ac */ /* 0x000e620008000800 */
[----:B------:R-:W-:Y:S01]  /*0e00*/  NOP ;  /* 0x0000000000007918 */ /* 0x000fe20000000000 */
[----:B------:R-:W3:Y:S01]  /*0e10*/  S2R R16, SR_CTAID.Z ;  /* 0x0000000000107919 */ /* 0x000ee20000002700 */
[----:B------:R-:W4:Y:S01]  /*0e20*/  LDCU UR18, c[0x0][0xc24] ;  /* 0x00018480ff1277ac */ /* 0x000f220008000800 */
[----:B------:R-:W-:-:S05]  /*0e30*/  CS2R.32 R2, SR_CgaSize ;  /* 0x0000000000027805 */ /* 0x000fca0000008a00 */
[----:B------:R-:W-:-:S06]  /*0e40*/  IMAD R2, R2, -0xa0, RZ ;  /* 0xffffff6002027824 */ /* 0x000fcc00078e02ff */
[----:B------:R-:W3:Y:S01]  /*0e50*/  LDC R2, c[0x0][R2+0x2a4] ;  /* 0x0000a90002027b82 */ /* 0x000ee20000000800 */
[----:B--2---:R-:W-:Y:S01]  /*0e60*/  FMUL R49, R49, UR5 ;  /* 0x0000000531317c20 */ /* 0x004fe20008400000 */
[----:B-1----:R-:W-:-:S05]  /*0e70*/  FMUL R48, R48, UR4 ;  /* 0x0000000430307c20 */ /* 0x002fca0008400000 */
[----:B------:R-:W1:Y:S01]  /*0e80*/  F2I.U32.TRUNC.NTZ R49, R49 ;  /* 0x0000003100317305 */ /* 0x000e62000020f000 */
[----:B----4-:R-:W-:-:S07]  /*0e90*/  UISETP.GE.AND UP0, UPT, UR18, 0x1, UPT ;  /* 0x000000011200788c */ /* 0x010fce000bf06270 */
[----:B------:R-:W2:Y:S01]  /*0ea0*/  F2I.U32.TRUNC.NTZ R48, R48 ;  /* 0x0000003000307305 */ /* 0x000ea2000020f000 */
[----:B-1----:R-:W-:-:S05]  /*0eb0*/  IADD3 R49, PT, PT, -R49, RZ, RZ ;  /* 0x000000ff31317210 */ /* 0x002fca0007ffe1ff */
[----:B------:R-:W-:Y:S01]  /*0ec0*/  IMAD R49, R3, R49, UR28 ;  /* 0x0000001c03317e24 */ /* 0x000fe2000f8e0231 */
[----:B--2---:R-:W-:-:S05]  /*0ed0*/  IADD3 R48, PT, PT, -R48, RZ, RZ ;  /* 0x000000ff30307210 */ /* 0x004fca0007ffe1ff */
[----:B---3--:R-:W-:Y:S01]  /*0ee0*/  IMAD R48, R2, R48, UR22 ;  /* 0x0000001602307e24 */ /* 0x008fe2000f8e0230 */
[----:B------:R-:W-:Y:S06]  /*0ef0*/  BAR.SYNC.DEFER_BLOCKING 0x0 ;  /* 0x0000000000007b1d */ /* 0x000fec0000010000 */
[----:B------:R-:W-:Y:S05]  /*0f00*/  BRA.U !UP0, `(.L_x_15) ;  /* 0x0000000108d47547 */ /* 0x000fea000b800000 */
[----:B------:R-:W1:Y:S01]  /*0f10*/  LDCU.128 UR24, c[0x0][0xc10] ;  /* 0x00018200ff1877ac */ /* 0x000e620008000c00 */
[----:B------:R-:W2:Y:S01]  /*0f20*/  LDCU UR14, c[0x0][0x370] ;  /* 0x00006e00ff0e77ac */ /* 0x000ea20008000800 */
[----:B------:R-:W3:Y:S01]  /*0f30*/  LDCU UR8, c[0x0][0x374] ;  /* 0x00006e80ff0877ac */ /* 0x000ee20008000800 */
[----:B------:R-:W4:Y:S01]  /*0f40*/  LDCU UR19, c[0x0][0xc0c] ;  /* 0x00018180ff1377ac */ /* 0x000f220008000800 */
[----:B------:R-:W4:Y:S01]  /*0f50*/  LDCU UR9, c[0x0][0xc20] ;  /* 0x00018400ff0977ac */ /* 0x000f220008000800 */
[----:B------:R-:W4:Y:S01]  /*0f60*/  LDCU.64 UR16, c[0x0][0xc28] ;  /* 0x00018500ff1077ac */ /* 0x000f220008000a00 */
[----:B-1----:R-:W-:Y:S02]  /*0f70*/  UISETP.NE.AND UP0, UPT, UR26, 0x1, UPT ;  /* 0x000000011a00788c */ /* 0x002fe4000bf05270 */
[----:B---3--:R-:W-:Y:S02]  /*0f80*/  UIMAD.WIDE.U32 UR4, UR8, UR27, URZ ;  /* 0x0000001b080472a5 */ /* 0x008fe4000f8e00ff */
[----:B--2---:R-:W-:-:S02]  /*0f90*/  UIMAD.WIDE.U32 UR6, UR14, UR24, URZ ;  /* 0x000000180e0672a5 */ /* 0x004fc4000f8e00ff */
[----:B----4-:R-:W-:Y:S02]  /*0fa0*/  UISETP.NE.AND UP1, UPT, UR19, 0x1, UPT ;  /* 0x000000011300788c */ /* 0x010fe4000bf25270 */
[----:B------:R-:W-:Y:S01]  /*0fb0*/  UIMAD.WIDE.U32 UR10, UR22, UR27, URZ ;  /* 0x0000001b160a72a5 */ /* 0x000fe2000f8e00ff */
[----:B------:R-:W-:Y:S01]  /*0fc0*/  UMOV UR4, UR5 ;  /* 0x0000000500047c82 */ /* 0x000fe20008000000 */
[----:B------:R-:W-:Y:S02]  /*0fd0*/  UISETP.NE.AND UP4, UPT, UR18, 0x1, UPT ;  /* 0x000000011200788c */ /* 0x000fe4000bf85270 */
[----:B------:R-:W-:-:S03]  /*0fe0*/  @UP0 USHF.R.U32.HI UR8, URZ, UR9, UR4 ;  /* 0x00000009ff080299 */ /* 0x000fc60008011604 */
[----:B------:R-:W-:Y:S01]  /*0ff0*/  UMOV UR6, UR11 ;  /* 0x0000000b00067c82 */ /* 0x000fe20008000000 */
[----:B------:R-:W-:Y:S01]  /*1000*/  UMOV UR4, UR7 ;  /* 0x0000000700047c82 */ /* 0x000fe20008000000 */
[----:B------:R-:W-:Y:S02]  /*1010*/  USHF.R.U32.HI UR10, URZ, UR9, UR6 ;  /* 0x00000009ff0a7299 */ /* 0x000fe40008011606 */
[----:B------:R-:W-:Y:S02]  /*1020*/  @UP1 USHF.R.U32.HI UR14, URZ, UR25, UR4 ;  /* 0x00000019ff0e1299 */ /* 0x000fe40008011604 */
[----:B------:R-:W-:Y:S02]  /*1030*/  UIMAD.WIDE.U32 UR4, UR8, UR16, URZ ;  /* 0x00000010080472a5 */ /* 0x000fe4000f8e00ff */
[----:B------:R-:W-:Y:S02]  /*1040*/  UIMAD.WIDE.U32 UR12, UR28, UR24, URZ ;  /* 0x000000181c0c72a5 */ /* 0x000fe4000f8e00ff */
[----:B------:R-:W-:-:S03]  /*1050*/  UIMAD.WIDE.U32 UR6, UR14, UR16, URZ ;  /* 0x000000100e0672a5 */ /* 0x000fc6000f8e00ff */
[----:B------:R-:W-:Y:S02]  /*1060*/  UMOV UR4, UR5 ;  /* 0x0000000500047c82 */ /* 0x000fe40008000000 */
[----:B------:R-:W-:Y:S01]  /*1070*/  @UP4 USHF.R.U32.HI UR8, URZ, UR17, UR4 ;  /* 0x00000011ff084299 */ /* 0x000fe20008011604 */
[----:B------:R-:W-:Y:S02]  /*1080*/  UMOV UR9, UR13 ;  /* 0x0000000d00097c82 */ /* 0x000fe40008000000 */
[----:B------:R-:W-:Y:S01]  /*1090*/  UMOV UR4, UR7 ;  /* 0x0000000700047c82 */ /* 0x000fe20008000000 */
[----:B------:R-:W-:Y:S02]  /*10a0*/  USHF.R.U32.HI UR25, URZ, UR25, UR9 ;  /* 0x00000019ff197299 */ /* 0x000fe40008011609 */
[----:B------:R-:W-:Y:S02]  /*10b0*/  @UP4 USHF.R.U32.HI UR14, URZ, UR17, UR4 ;  /* 0x00000011ff0e4299 */ /* 0x000fe40008011604 */
[----:B------:R-:W-:-:S02]  /*10c0*/  USEL UR9, UR22, UR10, !UP0 ;  /* 0x0000000a16097287 */ /* 0x000fc4000c000000 */
[----:B------:R-:W-:Y:S02]  /*10d0*/  UIMAD UR4, UR8, UR18, URZ ;  /* 0x00000012080472a4 */ /* 0x000fe4000f8e02ff */
[----:B------:R-:W-:Y:S02]  /*10e0*/  USEL UR6, UR28, UR25, !UP1 ;  /* 0x000000191c067287 */ /* 0x000fe4000c800000 */
[----:B------:R-:W-:Y:S02]  /*10f0*/  UISETP.GE.AND UP0, UPT, UR9, UR4, UPT ;  /* 0x000000040900728c */ /* 0x000fe4000bf06270 */
[----:B------:R-:W-:Y:S02]  /*1100*/  UIMAD.WIDE.U32 UR4, UR9, UR16, URZ ;  /* 0x00000010090472a5 */ /* 0x000fe4000f8e00ff */
[----:B------:R-:W-:Y:S02]  /*1110*/  UIMAD UR7, UR14, UR18, URZ ;  /* 0x000000120e0772a4 */ /* 0x000fe4000f8e02ff */
[----:B------:R-:W-:-:S02]  /*1120*/  UIMAD.WIDE.U32 UR10, UR6, UR16, URZ ;  /* 0x00000010060a72a5 */ /* 0x000fc4000f8e00ff */
[----:B------:R-:W-:Y:S01]  /*1130*/  UISETP.GE.OR UP0, UPT, UR6, UR7, UP0 ;  /* 0x000000070600728c */ /* 0x000fe20008706670 */
[----:B------:R-:W-:Y:S01]  /*1140*/  UMOV UR4, UR5 ;  /* 0x0000000500047c82 */ /* 0x000fe20008000000 */
[----:B------:R-:W-:Y:S02]  /*1150*/  UIADD3 UR8, UPT, UPT, -UR9, URZ, URZ ;  /* 0x000000ff09087290 */ /* 0x000fe4000fffe1ff */
[----:B------:R-:W-:Y:S02]  /*1160*/  USHF.R.U32.HI UR4, URZ, UR17, UR4 ;  /* 0x00000011ff047299 */ /* 0x000fe40008011604 */
[----:B------:R-:W-:Y:S02]  /*1170*/  UIMAD UR22, UR26, UR8, UR22 ;  /* 0x000000081a1672a4 */ /* 0x000fe4000f8e0216 */
[----:B------:R-:W-:Y:S02]  /*1180*/  USEL UR7, UR9, UR4, !UP4 ;  /* 0x0000000409077287 */ /* 0x000fe4000e000000 */
[----:B------:R-:W-:Y:S01]  /*1190*/  UIADD3 UR10, UPT, UPT, -UR6, URZ, URZ ;  /* 0x000000ff060a7290 */ /* 0x000fe2000fffe1ff */
[----:B------:R-:W-:-:S02]  /*11a0*/  @!UP0 UMOV UR4, UR11 ;  /* 0x0000000b00048c82 */ /* 0x000fc40008000000 */
[----:B------:R-:W-:Y:S02]  /*11b0*/  @!UP0 USHF.R.U32.HI UR5, URZ, UR17, UR4 ;  /* 0x00000011ff058299 */ /* 0x000fe40008011604 */
[----:B------:R-:W-:Y:S02]  /*11c0*/  UIADD3 UR4, UPT, UPT, -UR7, URZ, URZ ;  /* 0x000000ff07047290 */ /* 0x000fe4000fffe1ff */
[----:B------:R-:W-:Y:S02]  /*11d0*/  @!UP0 USEL UR5, UR6, UR5, !UP4 ;  /* 0x0000000506058287 */ /* 0x000fe4000e000000 */
[----:B------:R-:W-:Y:S02]  /*11e0*/  UIMAD UR8, UR18, UR4, UR9 ;  /* 0x00000004120872a4 */ /* 0x000fe4000f8e0209 */
[----:B------:R-:W-:Y:S02]  /*11f0*/  @!UP0 UIADD3 UR4, UPT, UPT, UR7, -UR5, URZ ;  /* 0x8000000507048290 */ /* 0x000fe4000fffe0ff */
[----:B------:R-:W-:-:S02]  /*1200*/  @!UP0 UIMAD UR8, UR8, UR14, UR5 ;  /* 0x0000000e080882a4 */ /* 0x000fc4000f8e0205 */
[----:B------:R-:W-:Y:S02]  /*1210*/  @!UP0 UIMAD UR9, UR4, UR18, UR6 ;  /* 0x00000012040982a4 */ /* 0x000fe4000f8e0206 */
[----:B------:R-:W-:Y:S02]  /*1220*/  UIMAD UR4, UR19, UR10, UR28 ;  /* 0x0000000a130472a4 */ /* 0x000fe4000f8e021c */
[----:B------:R-:W-:Y:S01]  /*1230*/  UIMAD UR22, UR9, UR26, UR22 ;  /* 0x0000001a091672a4 */ /* 0x000fe2000f8e0216 */
[----:B------:R-:W-:Y:S02]  /*1240*/  @!UP0 UMOV UR6, UR8 ;  /* 0x0000000800068c82 */ /* 0x000fe40008000000 */
[----:B------:R-:W-:-:S12]  /*1250*/  UIMAD UR28, UR6, UR19, UR4 ;  /* 0x00000013061c72a4 */ /* 0x000fd8000f8e0204 */
.L_x_15:
[----:B------:R-:W1:Y:S02]  /*1260*/  LDCU UR4, c[0x0][0xc30] ;  /* 0x00018600ff0477ac */ /* 0x000e640008000800 */
[----:B-1----:R-:W-:-:S09]  /*1270*/  UISETP.NE.AND UP0, UPT, UR4, 0x1, UPT ;  /* 0x000000010400788c */ /* 0x002fd2000bf05270 */
[----:B------:R-:W-:Y:S05]  /*1280*/  BRA.U UP0, `(.L_x_16) ;  /* 0x0000000100447547 */ /* 0x000fea000b800000 */
[----:B------:R-:W1:Y:S01]  /*1290*/  LDCU.128 UR8, c[0x0][0xc10] ;  /* 0x00018200ff0877ac */ /* 0x000e620008000c00 */
[----:B------:R-:W2:Y:S01]  /*12a0*/  LDCU UR12, c[0x0][0xc0c] ;  /* 0x00018180ff0c77ac */ /* 0x000ea20008000800 */
[----:B------:R-:W3:Y:S01]  /*12b0*/  LDCU UR13, c[0x0][0xc20] ;  /* 0x00018400ff0d77ac */ /* 0x000ee20008000800 */
[----:B-1----:R-:W-:Y:S02]  /*12c0*/  UIMAD.WIDE.U32 UR6, UR28, UR8, URZ ;  /* 0x000000081c0672a5 */ /* 0x002fe4000f8e00ff */
[----:B------:R-:W-:Y:S02]  /*12d0*/  UIMAD.WIDE.U32 UR4, UR22, UR11, URZ ;  /* 0x0000000b160472a5 */ /* 0x000fe4000f8e00ff */
[----:B--2---:R-:W-:Y:S02]  /*12e0*/  UISETP.NE.AND UP1, UPT, UR12, 0x1, UPT ;  /* 0x000000010c00788c */ /* 0x004fe4000bf25270 */
[----:B------:R-:W-:Y:S01]  /*12f0*/  UISETP.NE.AND UP0, UPT, UR10, 0x1, UPT ;  /* 0x000000010a00788c */ /* 0x000fe2000bf05270 */
[----:B------:R-:W-:-:S02]  /*1300*/  UMOV UR6, UR7 ;  /* 0x0000000700067c82 */ /* 0x000fc40008000000 */
[----:B------:R-:W-:Y:S01]  /*1310*/  UMOV UR4, UR5 ;  /* 0x0000000500047c82 */ /* 0x000fe20008000000 */
[----:B------:R-:W-:Y:S02]  /*1320*/  USHF.R.U32.HI UR6, URZ, UR9, UR6 ;  /* 0x00000009ff067299 */ /* 0x000fe40008011606 */
[----:B---3--:R-:W-:Y:S02]  /*1330*/  USHF.R.U32.HI UR4, URZ, UR13, UR4 ;  /* 0x0000000dff047299 */ /* 0x008fe40008011604 */
[----:B------:R-:W-:Y:S02]  /*1340*/  USEL UR5, UR28, UR6, !UP1 ;  /* 0x000000061c057287 */ /* 0x000fe4000c800000 */
[----:B------:R-:W-:-:S04]  /*1350*/  USEL UR4, UR22, UR4, !UP0 ;  /* 0x0000000416047287 */ /* 0x000fc8000c000000 */
[----:B------:R-:W-:Y:S02]  /*1360*/  UIADD3 UR6, UPT, UPT, UR5, -UR4, URZ ;  /* 0x8000000405067290 */ /* 0x000fe4000fffe0ff */
[----:B------:R-:W-:Y:S02]  /*1370*/  UIADD3 UR4, UPT, UPT, -UR5, UR4, URZ ;  /* 0x0000000405047290 */ /* 0x000fe4000fffe1ff */
[----:B------:R-:W-:Y:S02]  /*1380*/  UIMAD UR22, UR6, UR10, UR22 ;  /* 0x0000000a061672a4 */ /* 0x000fe4000f8e0216 */
[----:B------:R-:W-:-:S12]  /*1390*/  UIMAD UR28, UR4, UR12, UR28 ;  /* 0x0000000c041c72a4 */ /* 0x000fd8000f8e021c */
.L_x_16:
[----:B------:R-:W-:Y:S01]  /*13a0*/  BAR.SYNC.DEFER_BLOCKING 0x0 ;  /* 0x0000000000007b1d */ /* 0x000fe20000010000 */
[----:B------:R-:W-:Y:S01]  /*13b0*/  UISETP.NE.AND UP0, UPT, UR15, 0x2, UPT ;  /* 0x000000020f00788c */ /* 0x000fe2000bf05270 */
[----:B------:R-:W-:Y:S02]  /*13c0*/  ISETP.NE.OR P2, PT, R0, 0x2, !P2 ;  /* 0x000000020000780c */ /* 0x000fe40005745670 */
[----:B------:R-:W-:Y:S02]  /*13d0*/  LOP3.LUT R0, R54, 0x1f, RZ, 0xc0, !PT ;  /* 0x0000001f36007812 */ /* 0x000fe400078ec0ff */
[----:B------:R-:W1:Y:S04]  /*13e0*/  LDCU UR39, c[0x0][0xc24] ;  /* 0x00018480ff2777ac */ /* 0x000e680008000800 */
[----:B------:R-:W-:Y:S05]  /*13f0*/  BRA.U UP0, `(.L_x_17) ;  /* 0x0000002100ac7547 */ /* 0x000fea000b800000 */
[----:B------:R-:W2:Y:S01]  /*1400*/  LDCU UR7, c[0x0][0x394] ;  /* 0x00007280ff0777ac */ /* 0x000ea20008000800 */
[----:B------:R-:W-:Y:S01]  /*1410*/  PLOP3.LUT P1, PT, PT, PT, UP2, 0x80, 0x8 ;  /* 0x000000000008781c */ /* 0x000fe20003f2f028 */
[----:B------:R-:W-:Y:S01]  /*1420*/  IMAD.MOV.U32 R2, RZ, RZ, RZ ;  /* 0x000000ffff027224 */ /* 0x000fe200078e00ff */
[----:B------:R-:W-:Y:S01]  /*1430*/  ISETP.EQ.OR P3, PT, R0, RZ, P2 ;  /* 0x000000ff0000720c */ /* 0x000fe20001762670 */
[----:B------:R-:W3:Y:S01]  /*1440*/  LDCU UR6, c[0x0][0x5d8] ;  /* 0x0000bb00ff0677ac */ /* 0x000ee20008000800 */
[----:B------:R-:W-:Y:S01]  /*1450*/  PLOP3.LUT P1, PT, P1, PT, PT, 0x8, 0x80 ;  /* 0x000000000080781c */ /* 0x000fe20000f2e170 */
[----:B------:R-:W4:Y:S01]  /*1460*/  LDCU UR56, c[0x0][0x370] ;  /* 0x00006e00ff3877ac */ /* 0x000f220008000800 */
[----:B------:R-:W1:Y:S01]  /*1470*/  LDCU.64 UR48, c[0x0][0x348] ;  /* 0x00006900ff3077ac */ /* 0x000e620008000a00 */
[----:B------:R-:W1:Y:S01]  /*1480*/  LDCU UR55, c[0x0][0x374] ;  /* 0x00006e80ff3777ac */ /* 0x000e620008000800 */
[----:B--2---:R-:W-:Y:S02]  /*1490*/  UIADD3 UR5, UPT, UPT, UR7, 0x3f, URZ ;  /* 0x0000003f07057890 */ /* 0x004fe4000fffe0ff */
[----:B---3--:R-:W-:-:S02]  /*14a0*/  UIADD3 UR6, UPT, UPT, UR6, 0x3f, URZ ;  /* 0x0000003f06067890 */ /* 0x008fc4000fffe0ff */
[----:B------:R-:W-:Y:S02]  /*14b0*/  USHF.R.S32.HI UR4, URZ, 0x1f, UR5 ;  /* 0x0000001fff047899 */ /* 0x000fe40008011405 */
[----:B------:R-:W-:Y:S02]  /*14c0*/  UIADD3 UR60, UPT, UPT, UR7, 0x7e, URZ ;  /* 0x0000007e073c7890 */ /* 0x000fe4000fffe0ff */
[----:B------:R-:W-:Y:S02]  /*14d0*/  ULEA.HI UR4, UR4, UR5, URZ, 0x6 ;  /* 0x0000000504047291 */ /* 0x000fe4000f8f30ff */
[----:B------:R-:W-:Y:S02]  /*14e0*/  UIADD3 UR5, UPT, UPT, UR7, -0x1, URZ ;  /* 0xffffffff07057890 */ /* 0x000fe4000fffe0ff */
[----:B------:R-:W-:Y:S02]  /*14f0*/  USHF.R.S32.HI UR58, URZ, 0x6, UR4 ;  /* 0x00000006ff3a7899 */ /* 0x000fe40008011404 */
[----:B------:R-:W-:-:S02]  /*1500*/  UISETP.GE.U32.AND UP1, UPT, UR5, -0x7f, UPT ;  /* 0xffffff810500788c */ /* 0x000fc4000bf26070 */
[----:B------:R-:W-:Y:S02]  /*1510*/  UISETP.LT.U32.AND UP0, UPT, UR58, 0xd, UPT ;  /* 0x0000000d3a00788c */ /* 0x000fe4000bf01070 */
[----:B------:R-:W-:Y:S02]  /*1520*/  USHF.R.S32.HI UR4, URZ, 0x1f, UR6 ;  /* 0x0000001fff047899 */ /* 0x000fe40008011406 */
[----:B------:R-:W-:Y:S02]  /*1530*/  USEL UR57, UR58, 0xd, UP0 ;  /* 0x0000000d3a397887 */ /* 0x000fe40008000000 */
[----:B------:R-:W-:Y:S02]  /*1540*/  ULEA.HI UR4, UR4, UR6, URZ, 0x6 ;  /* 0x0000000604047291 */ /* 0x000fe4000f8f30ff */
[----:B------:R-:W-:Y:S02]  /*1550*/  UIADD3 UR46, UPT, UPT, UR57, -0x1, URZ ;  /* 0xffffffff392e7890 */ /* 0x000fe4000fffe0ff */
[----:B------:R-:W-:-:S02]  /*1560*/  @UP1 UIADD3 UR46, UPT, UPT, UR57, URZ, URZ ;  /* 0x000000ff392e1290 */ /* 0x000fc4000fffe0ff */
[----:B------:R-:W-:Y:S02]  /*1570*/  USHF.R.S32.HI UR54, URZ, 0x6, UR4 ;  /* 0x00000006ff367899 */ /* 0x000fe40008011404 */
[----:B------:R-:W-:Y:S02]  /*1580*/  UIADD3 UR59, UPT, UPT, UR58, -UR57, URZ ;  /* 0x800000393a3b7290 */ /* 0x000fe4000fffe0ff */
[----:B------:R-:W-:Y:S01]  /*1590*/  UIADD3 UR46, UPT, UPT, UR46, 0x1, URZ ;  /* 0x000000012e2e7890 */ /* 0x000fe2000fffe0ff */
[----:B------:R-:W-:Y:S01]  /*15a0*/  UMOV UR29, 0x1 ;  /* 0x00000001001d7882 */ /* 0x000fe20000000000 */
[----:B-1--4-:R-:W-:-:S10]  /*15b0*/  UMOV UR38, URZ ;  /* 0x000000ff00267c82 */ /* 0x012fd40008000000 */
.L_x_33:
[----:B------:R-:W-:Y:S01]  /*15c0*/  IMAD.U32 R4, RZ, RZ, UR54 ;  /* 0x00000036ff047e24 */ /* 0x000fe2000f8e00ff */
[----:B------:R-:W1:Y:S04]  /*15d0*/  LDCU UR53, c[0x0][0x5dc] ;  /* 0x0000bb80ff3577ac */ /* 0x000e680008000800 */
[-C--:B------:R-:W-:Y:S01]  /*15e0*/  IABS R0, R4.reuse ;  /* 0x0000000400007213 */ /* 0x080fe20000000000 */
[----:B------:R-:W2:Y:S01]  /*15f0*/  LDCU UR45, c[0x0][0x5e0] ;  /* 0x0000bc00ff2d77ac */ /* 0x000ea20008000800 */
[----:B------:R-:W-:Y:S02]  /*1600*/  IABS R4, R4 ;  /* 0x0000000400047213 */ /* 0x000fe40000000000 */
[----:B------:R-:W-:Y:S01]  /*1610*/  R2UR UR6, R0 ;  /* 0x00000000000672ca */ /* 0x000fe200000e0000 */
[----:B------:R-:W-:Y:S01]  /*1620*/  UMOV UR44, 0x400 ;  /* 0x00000400002c7882 */ /* 0x000fe20000000000 */
[----:B------:R-:W-:Y:S01]  /*1630*/  USHF.L.U32 UR42, UR28, 0x6, URZ ;  /* 0x000000061c2a7899 */ /* 0x000fe200080006ff */
[----:B------:R-:W-:Y:S01]  /*1640*/  UMOV UR19, URZ ;  /* 0x000000ff00137c82 */ /* 0x000fe20008000000 */
[----:B-1----:R-:W-:-:S09]  /*1650*/  IMAD.U32 R3, RZ, RZ, UR53 ;  /* 0x00000035ff037e24 */ /* 0x002fd2000f8e00ff */
[----:B------:R-:W1:Y:S08]  /*1660*/  I2F.RP R0, UR6 ;  /* 0x0000000600007d06 */ /* 0x000e700008209400 */
[----:B-1----:R-:W1:Y:S02]  /*1670*/  MUFU.RCP R0, R0 ;  /* 0x0000000000007308 */ /* 0x002e640000001000 */
[----:B-1----:R-:W-:-:S06]  /*1680*/  VIADD R0, R0, 0xffffffe ;  /* 0x0ffffffe00007836 */ /* 0x002fcc0000000000 */
[----:B------:R-:W1:Y:S02]  /*1690*/  F2I.FTZ.U32.TRUNC.NTZ R0, R0 ;  /* 0x0000000000007305 */ /* 0x000e64000021f000 */
[----:B-1----:R-:W-:Y:S02]  /*16a0*/  R2UR UR5, R0 ;  /* 0x00000000000572ca */ /* 0x002fe400000e0000 */
[----:B------:R-:W-:Y:S01]  /*16b0*/  IABS R0, R3 ;  /* 0x0000000300007213 */ /* 0x000fe20000000000 */
[----:B------:R-:W-:-:S03]  /*16c0*/  IMAD.U32 R3, RZ, RZ, UR22 ;  /* 0x00000016ff037e24 */ /* 0x000fc6000f8e00ff */
[----:B------:R-:W-:Y:S01]  /*16d0*/  R2UR UR8, R0 ;  /* 0x00000000000872ca */ /* 0x000fe200000e0000 */
[----:B------:R-:W-:Y:S01]  /*16e0*/  IMAD.MOV R0, RZ, RZ, -R4 ;  /* 0x000000ffff007224 */ /* 0x000fe200078e0a04 */
[----:B------:R-:W-:-:S04]  /*16f0*/  IABS R3, R3 ;  /* 0x0000000300037213 */ /* 0x000fc80000000000 */
[----:B------:R-:W-:Y:S01]  /*1700*/  R2UR UR9, R3 ;  /* 0x00000000030972ca */ /* 0x000fe200000e0000 */
[----:B------:R-:W-:-:S04]  /*1710*/  UIADD3 UR4, UPT, UPT, URZ, -UR5, URZ ;  /* 0x80000005ff047290 */ /* 0x000fc8000fffe0ff */
[----:B------:R-:W-:Y:S02]  /*1720*/  UIMAD UR7, UR4, UR6, URZ ;  /* 0x00000006040772a4 */ /* 0x000fe4000f8e02ff */
[----:B------:R-:W1:Y:S01]  /*1730*/  I2F.RP R3, UR8 ;  /* 0x0000000800037d06 */ /* 0x000e620008209400 */
[----:B------:R-:W-:Y:S02]  /*1740*/  UMOV UR4, URZ ;  /* 0x000000ff00047c82 */ /* 0x000fe40008000000 */
[----:B------:R-:W-:Y:S02]  /*1750*/  UIMAD.WIDE.U32 UR4, UR5, UR7, UR4 ;  /* 0x00000007050472a5 */ /* 0x000fe4000f8e0004 */
[----:B------:R-:W-:-:S05]  /*1760*/  R2UR UR7, R0 ;  /* 0x00000000000772ca */ /* 0x000fca00000e0000 */
[----:B------:R-:W-:Y:S02]  /*1770*/  UMOV UR4, UR5 ;  /* 0x0000000500047c82 */ /* 0x000fe40008000000 */
[----:B------:R-:W-:Y:S01]  /*1780*/  UIMAD.WIDE.U32 UR4, UR4, UR9, URZ ;  /* 0x00000009040472a5 */ /* 0x000fe2000f8e00ff */
[----:B-1----:R-:W1:Y:S06]  /*1790*/  MUFU.RCP R0, R3 ;  /* 0x0000000300007308 */ /* 0x002e6c0000001000 */
[----:B------:R-:W-:Y:S02]  /*17a0*/  UMOV UR4, UR5 ;  /* 0x0000000500047c82 */ /* 0x000fe40008000000 */
[----:B------:R-:W-:-:S04]  /*17b0*/  UIMAD UR5, UR4, UR7, UR9 ;  /* 0x00000007040572a4 */ /* 0x000fc8000f8e0209 */
[----:B------:R-:W-:Y:S01]  /*17c0*/  UISETP.GT.U32.AND UP0, UPT, UR6, UR5, UPT ;  /* 0x000000050600728c */ /* 0x000fe2000bf04070 */
[----:B-1----:R-:W-:-:S10]  /*17d0*/  VIADD R0, R0, 0xffffffe ;  /* 0x0ffffffe00007836 */ /* 0x002fd40000000000 */
[----:B------:R-:W-:Y:S01]  /*17e0*/  @!UP0 UIADD3 UR5, UPT, UPT, UR5, -UR6, URZ ;  /* 0x8000000605058290 */ /* 0x000fe2000fffe0ff */
[----:B------:R-:W1:Y:S01]  /*17f0*/  F2I.FTZ.U32.TRUNC.NTZ R0, R0 ;  /* 0x0000000000007305 */ /* 0x000e62000021f000 */
[----:B------:R-:W-:Y:S02]  /*1800*/  @!UP0 UIADD3 UR4, UPT, UPT, UR4, 0x1, URZ ;  /* 0x0000000104048890 */ /* 0x000fe4000fffe0ff */
[----:B------:R-:W-:Y:S02]  /*1810*/  UISETP.GE.U32.AND UP1, UPT, UR5, UR6, UPT ;  /* 0x000000060500728c */ /* 0x000fe4000bf26070 */
[----:B------:R-:W-:-:S04]  /*1820*/  ULOP3.LUT UR5, UR22, UR54, URZ, 0x3c, !UPT ;  /* 0x0000003616057292 */ /* 0x000fc8000f8e3cff */
[----:B------:R-:W-:-:S05]  /*1830*/  UISETP.GE.AND UP0, UPT, UR5, URZ, UPT ;  /* 0x000000ff0500728c */ /* 0x000fca000bf06270 */
[----:B------:R-:W-:Y:S01]  /*1840*/  @UP1 UIADD3 UR4, UPT, UPT, UR4, 0x1, URZ ;  /* 0x0000000104041890 */ /* 0x000fe2000fffe0ff */
[----:B-1----:R-:W-:Y:S01]  /*1850*/  R2UR UR5, R0 ;  /* 0x00000000000572ca */ /* 0x002fe200000e0000 */
[----:B------:R-:W-:Y:S01]  /*1860*/  UISETP.NE.AND UP1, UPT, UR54, URZ, UPT ;  /* 0x000000ff3600728c */ /* 0x000fe2000bf25270 */
[----:B--2---:R-:W-:-:S04]  /*1870*/  IMAD.U32 R0, RZ, RZ, UR45 ;  /* 0x0000002dff007e24 */ /* 0x004fc8000f8e00ff */
[----:B------:R-:W-:Y:S01]  /*1880*/  UMOV UR7, UR4 ;  /* 0x0000000400077c82 */ /* 0x000fe20008000000 */
[----:B------:R-:W-:Y:S01]  /*1890*/  IABS R0, R0 ;  /* 0x0000000000007213 */ /* 0x000fe20000000000 */
[----:B------:R-:W-:-:S03]  /*18a0*/  @!UP0 UIADD3 UR7, UPT, UPT, -UR7, URZ, URZ ;  /* 0x000000ff07078290 */ /* 0x000fc6000fffe1ff */
[----:B------:R-:W-:Y:S01]  /*18b0*/  R2UR UR9, R0 ;  /* 0x00000000000972ca */ /* 0x000fe200000e0000 */
[----:B------:R-:W-:Y:S02]  /*18c0*/  @!UP1 ULOP3.LUT UR7, URZ, UR54, URZ, 0x33, !UPT ;  /* 0x00000036ff079292 */ /* 0x000fe4000f8e33ff */
[----:B------:R-:W-:-:S04]  /*18d0*/  UIADD3 UR4, UPT, UPT, URZ, -UR5, URZ ;  /* 0x80000005ff047290 */ /* 0x000fc8000fffe0ff */
[----:B------:R-:W-:Y:S01]  /*18e0*/  IMAD.U32 R3, RZ, RZ, UR7 ;  /* 0x00000007ff037e24 */ /* 0x000fe2000f8e00ff */
[----:B------:R-:W-:-:S03]  /*18f0*/  UIMAD UR6, UR4, UR8, URZ ;  /* 0x00000008040672a4 */ /* 0x000fc6000f8e02ff */
[----:B------:R-:W-:Y:S01]  /*1900*/  UMOV UR4, URZ ;  /* 0x000000ff00047c82 */ /* 0x000fe20008000000 */
[----:B------:R-:W-:Y:S01]  /*1910*/  IABS R3, R3 ;  /* 0x0000000300037213 */ /* 0x000fe20000000000 */
[----:B------:R-:W-:Y:S01]  /*1920*/  UIMAD.WIDE.U32 UR4, UR5, UR6, UR4 ;  /* 0x00000006050472a5 */ /* 0x000fe2000f8e0004 */
[----:B------:R-:W1:Y:S02]  /*1930*/  I2F.RP R0, UR9 ;  /* 0x0000000900007d06 */ /* 0x000e640008209400 */
[----:B------:R-:W-:Y:S01]  /*1940*/  R2UR UR10, R3 ;  /* 0x00000000030a72ca */ /* 0x000fe200000e0000 */
[----:B------:R-:W-:-:S03]  /*1950*/  IMAD.U32 R3, RZ, RZ, UR29 ;  /* 0x0000001dff037e24 */ /* 0x000fc6000f8e00ff */
[----:B------:R-:W-:Y:S02]  /*1960*/  UMOV UR4, UR5 ;  /* 0x0000000500047c82 */ /* 0x000fe40008000000 */
[----:B------:R-:W-:-:S07]  /*1970*/  SHF.L.U32 R3, R3, 0x1f, RZ ;  /* 0x0000001f03037819 */ /* 0x000fce00000006ff */
[----:B------:R-:W-:Y:S01]  /*1980*/  UIMAD.WIDE.U32 UR4, UR4, UR10, URZ ;  /* 0x0000000a040472a5 */ /* 0x000fe2000f8e00ff */
[----:B-1----:R-:W1:Y:S06]  /*1990*/  MUFU.RCP R0, R0 ;  /* 0x0000000000007308 */ /* 0x002e6c0000001000 */
[----:B------:R-:W-:Y:S02]  /*19a0*/  UMOV UR4, UR5 ;  /* 0x0000000500047c82 */ /* 0x000fe40008000000 */
[----:B------:R-:W-:-:S04]  /*19b0*/  UIADD3 UR5, UPT, UPT, -UR4, URZ, URZ ;  /* 0x000000ff04057290 */ /* 0x000fc8000fffe1ff */
[----:B------:R-:W-:-:S04]  /*19c0*/  UIMAD UR5, UR8, UR5, UR10 ;  /* 0x00000005080572a4 */ /* 0x000fc8000f8e020a */
[----:B------:R-:W-:Y:S01]  /*19d0*/  UISETP.GT.U32.AND UP0, UPT, UR8, UR5, UPT ;  /* 0x000000050800728c */ /* 0x000fe2000bf04070 */
[----:B-1----:R-:W-:-:S06]  /*19e0*/  VIADD R0, R0, 0xffffffe ;  /* 0x0ffffffe00007836 */ /* 0x002fcc0000000000 */
[----:B------:R-:W1:Y:S04]  /*19f0*/  F2I.FTZ.U32.TRUNC.NTZ R0, R0 ;  /* 0x0000000000007305 */ /* 0x000e68000021f000 */
[----:B------:R-:W-:Y:S02]  /*1a00*/  @!UP0 UIADD3 UR5, UPT, UPT, UR5, -UR8, URZ ;  /* 0x8000000805058290 */ /* 0x000fe4000fffe0ff */
[----:B------:R-:W-:Y:S02]  /*1a10*/  @!UP0 UIADD3 UR4, UPT, UPT, UR4, 0x1, URZ ;  /* 0x0000000104048890 */ /* 0x000fe4000fffe0ff */
[----:B------:R-:W-:Y:S01]  /*1a20*/  UISETP.GE.U32.AND UP1, UPT, UR5, UR8, UPT ;  /* 0x000000080500728c */ /* 0x000fe2000bf26070 */
[----:B------:R-:W2:Y:S01]  /*1a30*/  S2UR UR8, SR_CgaCtaId ;  /* 0x00000000000879c3 */ /* 0x000ea20000008800 */
[----:B------:R-:W-:-:S04]  /*1a40*/  ULOP3.LUT UR5, UR7, UR53, URZ, 0x3c, !UPT ;  /* 0x0000003507057292 */ /* 0x000fc8000f8e3cff */
[----:B------:R-:W-:-:S03]  /*1a50*/  UISETP.GE.AND UP0, UPT, UR5, URZ, UPT ;  /* 0x000000ff0500728c */ /* 0x000fc6000bf06270 */
[----:B-1----:R-:W-:Y:S02]  /*1a60*/  R2UR UR5, R0 ;  /* 0x00000000000572ca */ /* 0x002fe400000e0000 */
[----:B------:R-:W-:Y:S02]  /*1a70*/  @UP1 UIADD3 UR4, UPT, UPT, UR4, 0x1, URZ ;  /* 0x0000000104041890 */ /* 0x000fe4000fffe0ff */
[----:B------:R-:W-:-:S05]  /*1a80*/  UISETP.NE.AND UP1, UPT, UR53, URZ, UPT ;  /* 0x000000ff3500728c */ /* 0x000fca000bf25270 */
[----:B------:R-:W-:Y:S02]  /*1a90*/  UMOV UR6, UR4 ;  /* 0x0000000400067c82 */ /* 0x000fe40008000000 */
[----:B------:R-:W-:Y:S02]  /*1aa0*/  @!UP0 UIADD3 UR6, UPT, UPT, -UR6, URZ, URZ ;  /* 0x000000ff06068290 */ /* 0x000fe4000fffe1ff */
[----:B------:R-:W-:Y:S02]  /*1ab0*/  UIADD3 UR4, UPT, UPT, URZ, -UR5, URZ ;  /* 0x80000005ff047290 */ /* 0x000fe4000fffe0ff */
[----:B------:R-:W-:Y:S02]  /*1ac0*/  @!UP1 ULOP3.LUT UR6, URZ, UR53, URZ, 0x33, !UPT ;  /* 0x00000035ff069292 */ /* 0x000fe4000f8e33ff */
[----:B--2---:R-:W-:-:S04]  /*1ad0*/  ULEA UR44, UR8, UR44, 0x18 ;  /* 0x0000002c082c7291 */ /* 0x004fc8000f8ec0ff */
[----:B------:R-:W-:Y:S01]  /*1ae0*/  ULEA UR8, UR38, UR44, 0x3 ;  /* 0x0000002c26087291 */ /* 0x000fe2000f8e18ff */
[----:B------:R-:W-:-:S05]  /*1af0*/  IMAD.U32 R0, RZ, RZ, UR6 ;  /* 0x00000006ff007e24 */ /* 0x000fca000f8e00ff */
[----:B------:R-:W-:-:S03]  /*1b00*/  IABS R0, R0 ;  /* 0x0000000000007213 */ /* 0x000fc60000000000 */
[----:B------:R1:W2:Y:S01]  /*1b10*/  SYNCS.PHASECHK.TRANS64.TRYWAIT P0, [UR8+0x68], R3 ;  /* 0x00006803ff0075a7 */ /* 0x0002a20008001108 */
[----:B------:R-:W-:Y:S01]  /*1b20*/  R2UR UR10, R0 ;  /* 0x00000000000a72ca */ /* 0x000fe200000e0000 */
[----:B------:R-:W-:-:S03]  /*1b30*/  UIMAD UR8, UR4, UR9, URZ ;  /* 0x00000009040872a4 */ /* 0x000fc6000f8e02ff */
[----:B------:R-:W-:Y:S02]  /*1b40*/  UMOV UR4, URZ ;  /* 0x000000ff00047c82 */ /* 0x000fe40008000000 */
[----:B------:R-:W-:Y:S02]  /*1b50*/  UIMAD.WIDE.U32 UR4, UR5, UR8, UR4 ;  /* 0x00000008050472a5 */ /* 0x000fe4000f8e0004 */
[----:B------:R-:W-:-:S04]  /*1b60*/  UIADD3 UR8, UPT, UPT, -UR6, URZ, URZ ;  /* 0x000000ff06087290 */ /* 0x000fc8000fffe1ff */
[----:B------:R-:W-:Y:S01]  /*1b70*/  UIMAD UR53, UR53, UR8, UR7 ;  /* 0x00000008353572a4 */ /* 0x000fe2000f8e0207 */
[----:B------:R-:W-:Y:S02]  /*1b80*/  UMOV UR4, UR5 ;  /* 0x0000000500047c82 */ /* 0x000fe40008000000 */
[----:B------:R-:W-:-:S07]  /*1b90*/  UIMAD.WIDE.U32 UR4, UR4, UR10, URZ ;  /* 0x0000000a040472a5 */ /* 0x000fce000f8e00ff */
[----:B------:R-:W-:Y:S02]  /*1ba0*/  UMOV UR4, UR5 ;  /* 0x0000000500047c82 */ /* 0x000fe40008000000 */
[----:B------:R-:W-:-:S04]  /*1bb0*/  UIADD3 UR5, UPT, UPT, -UR4, URZ, URZ ;  /* 0x000000ff04057290 */ /* 0x000fc8000fffe1ff */
[----:B------:R-:W-:-:S04]  /*1bc0*/  UIMAD UR5, UR9, UR5, UR10 ;  /* 0x00000005090572a4 */ /* 0x000fc8000f8e020a */
[----:B------:R-:W-:-:S11]  /*1bd0*/  UISETP.GT.U32.AND UP0, UPT, UR9, UR5, UPT ;  /* 0x000000050900728c */ /* 0x000fd6000bf04070 */
[----:B------:R-:W-:Y:S02]  /*1be0*/  @!UP0 UIADD3 UR5, UPT, UPT, UR5, -UR9, URZ ;  /* 0x8000000905058290 */ /* 0x000fe4000fffe0ff */
[----:B------:R-:W-:Y:S02]  /*1bf0*/  @!UP0 UIADD3 UR4, UPT, UPT, UR4, 0x1, URZ ;  /* 0x0000000104048890 */ /* 0x000fe4000fffe0ff */
[----:B------:R-:W-:Y:S02]  /*1c00*/  UISETP.GE.U32.AND UP1, UPT, UR5, UR9, UPT ;  /* 0x000000090500728c */ /* 0x000fe4000bf26070 */
[----:B------:R-:W-:-:S04]  /*1c10*/  ULOP3.LUT UR5, UR6, UR45, URZ, 0x3c, !UPT ;  /* 0x0000002d06057292 */ /* 0x000fc8000f8e3cff */
[----:B------:R-:W-:-:S05]  /*1c20*/  UISETP.GE.AND UP0, UPT, UR5, URZ, UPT ;  /* 0x000000ff0500728c */ /* 0x000fca000bf06270 */
[----:B------:R-:W-:Y:S02]  /*1c30*/  @UP1 UIADD3 UR4, UPT, UPT, UR4, 0x1, URZ ;  /* 0x0000000104041890 */ /* 0x000fe4000fffe0ff */
[----:B------:R-:W-:-:S05]  /*1c40*/  UISETP.NE.AND UP1, UPT, UR45, URZ, UPT ;  /* 0x000000ff2d00728c */ /* 0x000fca000bf25270 */
[----:B------:R-:W-:Y:S01]  /*1c50*/  UMOV UR37, UR4 ;  /* 0x0000000400257c82 */ /* 0x000fe20008000000 */
[----:B------:R-:W-:Y:S02]  /*1c60*/  UIADD3 UR4, UPT, UPT, -UR7, URZ, URZ ;  /* 0x000000ff07047290 */ /* 0x000fe4000fffe1ff */
[----:B------:R-:W-:Y:S02]  /*1c70*/  @!UP0 UIADD3 UR37, UPT, UPT, -UR37, URZ, URZ ;  /* 0x000000ff25258290 */ /* 0x000fe4000fffe1ff */
[----:B------:R-:W-:Y:S02]  /*1c80*/  UISETP.GE.U32.AND UP0, UPT, UR60, 0x7f, UPT ;  /* 0x0000007f3c00788c */ /* 0x000fe4000bf06070 */
[----:B------:R-:W-:Y:S02]  /*1c90*/  @!UP1 ULOP3.LUT UR37, URZ, UR45, URZ, 0x33, !UPT ;  /* 0x0000002dff259292 */ /* 0x000fe4000f8e33ff */
[----:B------:R-:W-:Y:S02]  /*1ca0*/  UIMAD UR4, UR54, UR4, UR22 ;  /* 0x00000004360472a4 */ /* 0x000fe4000f8e0216 */
[----:B------:R-:W-:-:S02]  /*1cb0*/  UIADD3 UR5, UPT, UPT, -UR37, URZ, URZ ;  /* 0x000000ff25057290 */ /* 0x000fc4000fffe1ff */
[----:B------:R-:W-:Y:S02]  /*1cc0*/  USHF.L.U32 UR10, UR4, 0x6, URZ ;  /* 0x00000006040a7899 */ /* 0x000fe400080006ff */
[----:B------:R-:W-:Y:S01]  /*1cd0*/  UIMAD UR45, UR45, UR5, UR6 ;  /* 0x000000052d2d72a4 */ /* 0x000fe2000f8e0206 */
[----:B-1----:R-:W-:Y:S11]  /*1ce0*/  BRA.U !UP0, `(.L_x_18) ;  /* 0x0000000508547547 */ /* 0x002ff6000b800000 */
[----:B------:R-:W1:Y:S01]  /*1cf0*/  LDCU.64 UR8, c[0x0][0x5c0] ;  /* 0x0000b800ff0877ac */ /* 0x000e620008000a00 */
[----:B------:R-:W1:Y:S01]  /*1d00*/  LDCU.64 UR34, c[0x0][0x5f8] ;  /* 0x0000bf00ff2277ac */ /* 0x000e620008000a00 */
[----:B------:R-:W3:Y:S01]  /*1d10*/  LDCU UR12, c[0x0][0x5c8] ;  /* 0x0000b900ff0c77ac */ /* 0x000ee20008000800 */
[----:B------:R-:W3:Y:S01]  /*1d20*/  LDCU UR11, c[0x0][0x600] ;  /* 0x0000c000ff0b77ac */ /* 0x000ee20008000800 */
[----:B------:R-:W4:Y:S01]  /*1d30*/  LDCU UR24, c[0x0][0x5a8] ;  /* 0x0000b500ff1877ac */ /* 0x000f220008000800 */
[----:B------:R-:W2:Y:S01]  /*1d40*/  LDCU UR23, c[0x0][0x59c] ;  /* 0x0000b380ff1777ac */ /* 0x000ea20008000800 */
[----:B-1----:R-:W-:Y:S01]  /*1d50*/  UIMAD UR36, UR53, UR8, UR34 ;  /* 0x00000008352472a4 */ /* 0x002fe2000f8e0222 */
[----:B------:R-:W1:Y:S01]  /*1d60*/  LDCU UR22, c[0x0][0x590] ;  /* 0x0000b200ff1677ac */ /* 0x000e620008000800 */
[----:B---3--:R-:W-:Y:S01]  /*1d70*/  UIMAD UR34, UR37, UR12, UR11 ;  /* 0x0000000c252272a4 */ /* 0x008fe2000f8e020b */
[----:B------:R-:W3:Y:S01]  /*1d80*/  LDCU UR28, c[0x0][0x594] ;  /* 0x0000b280ff1c77ac */ /* 0x000ee20008000800 */
[----:B------:R-:W1:Y:S01]  /*1d90*/  LDCU UR27, c[0x0][0x598] ;  /* 0x0000b300ff1b77ac */ /* 0x000e620008000800 */
[----:B------:R-:W1:Y:S01]  /*1da0*/  LDCU UR26, c[0x0][0x5ac] ;  /* 0x0000b580ff1a77ac */ /* 0x000e620008000800 */
[----:B------:R-:W1:Y:S01]  /*1db0*/  LDCU UR25, c[0x0][0x5b0] ;  /* 0x0000b600ff1977ac */ /* 0x000e620008000800 */
[----:B------:R-:W1:Y:S01]  /*1dc0*/  LDCU UR5, c[0x0][0x5cc] ;  /* 0x0000b980ff0577ac */ /* 0x000e620008000800 */
[----:B------:R-:W1:Y:S01]  /*1dd0*/  LDCU UR4, c[0x0][0x5ec] ;  /* 0x0000bd80ff0477ac */ /* 0x000e620008000800 */
[----:B------:R-:W1:Y:S01]  /*1de0*/  LDCU.64 UR20, c[0x0][0x5a0] ;  /* 0x0000b400ff1477ac */ /* 0x000e620008000a00 */
[----:B------:R-:W1:Y:S01]  /*1df0*/  LDCU.64 UR16, c[0x0][0x5d0] ;  /* 0x0000ba00ff1077ac */ /* 0x000e620008000a00 */
[----:B------:R-:W1:Y:S01]  /*1e00*/  LDCU.64 UR6, c[0x0][0x5f0] ;  /* 0x0000be00ff0677ac */ /* 0x000e620008000a00 */
[----:B------:R-:W-:Y:S01]  /*1e10*/  UIMAD UR35, UR45, UR9, UR35 ;  /* 0x000000092d2372a4 */ /* 0x000fe2000f8e0223 */
[----:B------:R-:W-:Y:S01]  /*1e20*/  UMOV UR18, URZ ;  /* 0x000000ff00127c82 */ /* 0x000fe20008000000 */
[----:B--2-4-:R-:W-:-:S10]  /*1e30*/  UMOV UR11, UR38 ;  /* 0x00000026000b7c82 */ /* 0x014fd40008000000 */
.L_x_23:
[----:B----4-:R-:W-:Y:S01]  /*1e40*/  @!P2 MOV R3, 0x4000 ;  /* 0x000040000003a802 */ /* 0x010fe20000000f00 */
[----:B------:R-:W-:Y:S01]  /*1e50*/  ULEA UR41, UR11, UR44, 0x3 ;  /* 0x0000002c0b297291 */ /* 0x000fe2000f8e18ff */
[----:B--2---:R-:W-:Y:S11]  /*1e60*/  @P0 BRA `(.L_x_19) ;  /* 0x0000000000100947 */ /* 0x004ff60003800000 */
[----:B------:R-:W-:Y:S04]  /*1e70*/  MOV R4, UR29 ;  /* 0x0000001d00047c02 */ /* 0x000fe80008000f00 */
[----:B------:R-:W-:Y:S04]  /*1e80*/  SHF.L.U32 R4, R4, 0x1f, RZ ;  /* 0x0000001f04047819 */ /* 0x000fe800000006ff */
[----:B------:R-:W2:Y:S02]  /*1e90*/  SYNCS.PHASECHK.TRANS64.TRYWAIT P0, [UR41+0x68], R4 ;  /* 0x00006804ff0075a7 */ /* 0x000ea40008001129 */
[----:B--2---:R-:W-:Y:S05]  /*1ea0*/  @!P0 BRA `(.L_x_20) ;  /* 0x0000006c00108947 */ /* 0x004fea0003800000 */
.L_x_19:
[----:B------:R4:W-:Y:S01]  /*1eb0*/  @!P2 SYNCS.ARRIVE.TRANS64 RZ, [UR41], R3 ;  /* 0x00000003ffffa9a7 */ /* 0x0009e20008000029 */
[----:B------:R-:W-:Y:S04]  /*1ec0*/  BSSY.RECONVERGENT B0, `(.L_x_21) ;  /* 0x0000003000007945 */ /* 0x000fe80003800200 */
[----:B------:R-:W-:Y:S05]  /*1ed0*/  @P3 BRA `(.L_x_22) ;  /* 0x0000000000043947 */ /* 0x000fea0003800000 */
[----:B-1-3--:R-:W-:Y:S05]  /*1ee0*/  BPT.TRAP 0x1 ;  /* 0x000000040000795c */ /* 0x00afea0000300000 */
.L_x_22:
[----:B-1-3--:R-:W-:Y:S05]  /*1ef0*/  BSYNC.RECONVERGENT B0 ;  /* 0x0000000000007941 */ /* 0x00afea0003800200 */
.L_x_21:
[----:B------:R-:W-:Y:S02]  /*1f00*/  UIADD3 UR8, UPT, UPT, UR11, 0x1, URZ ;  /* 0x000000010b087890 */ /* 0x000fe4000fffe0ff */
[----:B------:R-:W-:Y:S02]  /*1f10*/  USHF.L.U32 UR43, UR18, 0x6, URZ ;  /* 0x00000006122b7899 */ /* 0x000fe400080006ff */
[----:B------:R-:W-:Y:S02]  /*1f20*/  UISETP.NE.AND UP0, UPT, UR8, 0xd, UPT ;  /* 0x0000000d0800788c */ /* 0x000fe4000bf05270 */
[----:B------:R-:W-:Y:S02]  /*1f30*/  UISETP.NE.AND UP2, UPT, UR24, 0x1, UPT ;  /* 0x000000011800788c */ /* 0x000fe4000bf45270 */
[----:B------:R-:W-:Y:S02]  /*1f40*/  USEL UR9, URZ, 0x1, UP0 ;  /* 0x00000001ff097887 */ /* 0x000fe40008000000 */
[----:B------:R-:W-:Y:S02]  /*1f50*/  USEL UR38, UR8, URZ, UP0 ;  /* 0x000000ff08267287 */ /* 0x000fe40008000000 */
[----:B------:R-:W-:Y:S02]  /*1f60*/  ULOP3.LUT UR29, UR29, UR9, URZ, 0x3c, !UPT ;  /* 0x000000091d1d7292 */ /* 0x000fe4000f8e3cff */
[----:B------:R-:W-:Y:S02]  /*1f70*/  ULEA UR8, UR38, UR44, 0x3 ;  /* 0x0000002c26087291 */ /* 0x000fe4000f8e18ff */
[----:B------:R-:W-:Y:S02]  /*1f80*/  UISETP.NE.AND UP0, UPT, UR22, 0x1, UPT ;  /* 0x000000011600788c */ /* 0x000fe4000bf05270 */
[----:B------:R-:W-:Y:S01]  /*1f90*/  UIADD3 UR32, UP1, UPT, UR48, 0x80, URZ ;  /* 0x0000008030207890 */ /* 0x000fe2000ff3e0ff */
[----:B--2---:R-:W-:Y:S01]  /*1fa0*/  MOV R0, UR29 ;  /* 0x0000001d00007c02 */ /* 0x004fe20008000f00 */
[----:B------:R-:W-:Y:S02]  /*1fb0*/  UIADD3 UR18, UPT, UPT, UR18, 0x1, URZ ;  /* 0x0000000112127890 */ /* 0x000fe4000fffe0ff */
[----:B------:R-:W-:Y:S01]  /*1fc0*/  UIADD3.X UR33, UPT, UPT, URZ, UR49, URZ, UP1, !UPT ;  /* 0x00000031ff217290 */ /* 0x000fe20008ffe4ff */
[----:B------:R-:W-:Y:S01]  /*1fd0*/  SHF.L.U32 R0, R0, 0x1f, RZ ;  /* 0x0000001f00007819 */ /* 0x000fe200000006ff */
[----:B------:R-:W-:Y:S01]  /*1fe0*/  UMOV UR50, 0x0 ;  /* 0x0000000000327882 */ /* 0x000fe20000000000 */
[----:B------:R-:W-:Y:S02]  /*1ff0*/  UMOV UR51, 0x10000000 ;  /* 0x1000000000337882 */ /* 0x000fe40000000000 */
[----:B------:R1:W2:Y:S01]  /*2000*/  SYNCS.PHASECHK.TRANS64.TRYWAIT P0, [UR8+0x68], R0 ;  /* 0x00006800ff0075a7 */ /* 0x0002a20008001108 */
[----:B------:R-:W-:Y:S02]  /*2010*/  UIMAD.WIDE.U32 UR8, UR43, UR28, URZ ;  /* 0x0000001c2b0872a5 */ /* 0x000fe4000f8e00ff */
[----:B------:R-:W-:Y:S02]  /*2020*/  ULEA UR8, UR11, UR44, 0xd ;  /* 0x0000002c0b087291 */ /* 0x000fe4000f8e68ff */
[----:B------:R-:W-:Y:S02]  /*2030*/  USHF.R.U32.HI UR9, URZ, UR27, UR9 ;  /* 0x0000001bff097299 */ /* 0x000fe40008011609 */
[----:B------:R-:W-:Y:S02]  /*2040*/  UIADD3 UR40, UPT, UPT, UR8, 0x3400, URZ ;  /* 0x0000340008287890 */ /* 0x000fe4000fffe0ff */
[----:B------:R-:W-:Y:S02]  /*2050*/  USEL UR9, UR43, UR9, !UP0 ;  /* 0x000000092b097287 */ /* 0x000fe4000c000000 */
[----:B------:R-:W-:Y:S02]  /*2060*/  UISETP.NE.AND UP0, UPT, UR23, 0x1, UPT ;  /* 0x000000011700788c */ /* 0x000fe4000bf05270 */
[----:B------:R-:W-:Y:S02]  /*2070*/  UIMAD.WIDE.U32 UR12, UR9, UR20, URZ ;  /* 0x00000014090c72a5 */ /* 0x000fe4000f8e00ff */
[----:B------:R-:W-:Y:S01]  /*2080*/  ULEA UR12, UR35, UR36, 0x5 ;  /* 0x00000024230c7291 */ /* 0x000fe2000f8e28ff */
[----:B------:R-:W-:Y:S01]  /*2090*/  UTMALDG.2D [UR40], [UR32], desc[UR50] ;  /* 0x00003228200075b4 */ /* 0x000fe20008009000 */
[----:B------:R-:W-:Y:S02]  /*20a0*/  USHF.R.U32.HI UR13, URZ, UR21, UR13 ;  /* 0x00000015ff0d7299 */ /* 0x000fe4000801160d */
[----:B------:R-:W-:Y:S02]  /*20b0*/  ULEA UR19, UR34, UR12, 0xa ;  /* 0x0000000c22137291 */ /* 0x000fe4000f8e50ff */
[----:B------:R-:W-:Y:S02]  /*20c0*/  USEL UR13, UR9, UR13, !UP0 ;  /* 0x0000000d090d7287 */ /* 0x000fe4000c000000 */
[----:B------:R-:W-:Y:S02]  /*20d0*/  UIADD3 UR12, UPT, UPT, -UR9, URZ, URZ ;  /* 0x000000ff090c7290 */ /* 0x000fe4000fffe1ff */
[----:B------:R-:W-:Y:S02]  /*20e0*/  UIMAD.WIDE.U32 UR14, UR13, UR26, URZ ;  /* 0x0000001a0d0e72a5 */ /* 0x000fe4000f8e00ff */
[----:B------:R-:W-:Y:S02]  /*20f0*/  UIMAD UR12, UR22, UR12, UR43 ;  /* 0x0000000c160c72a4 */ /* 0x000fe4000f8e022b */
[----:B------:R-:W-:Y:S02]  /*2100*/  UIADD3 UR30, UP0, UPT, UR48, 0x180, URZ ;  /* 0x00000180301e7890 */ /* 0x000fe4000ff1e0ff */
[----:B------:R-:W-:Y:S02]  /*2110*/  UIADD3 UR8, UPT, UPT, UR8, 0x1d400, URZ ;  /* 0x0001d40008087890 */ /* 0x000fe4000fffe0ff */
[----:B------:R-:W-:Y:S02]  /*2120*/  UIADD3.X UR31, UPT, UPT, URZ, UR49, URZ, UP0, !UPT ;  /* 0x00000031ff1f7290 */ /* 0x000fe400087fe4ff */
[----:B------:R-:W-:Y:S01]  /*2130*/  UISETP.NE.AND UP0, UPT, UR18, UR46, UPT ;  /* 0x0000002e1200728c */ /* 0x000fe2000bf05270 */
[----:B------:R-:W-:Y:S02]  /*2140*/  UMOV UR14, UR15 ;  /* 0x0000000f000e7c82 */ /* 0x000fe40008000000 */
[----:B------:R-:W-:Y:S04]  /*2150*/  USHF.R.U32.HI UR11, URZ, UR25, UR14 ;  /* 0x00000019ff0b7299 */ /* 0x000fe8000801160e */
[----:B------:R-:W-:Y:S02]  /*2160*/  USEL UR14, UR13, UR11, !UP2 ;  /* 0x0000000b0d0e7287 */ /* 0x000fe4000d000000 */
[----:B------:R-:W-:Y:S02]  /*2170*/  UIADD3 UR11, UPT, UPT, -UR13, URZ, URZ ;  /* 0x000000ff0d0b7290 */ /* 0x000fe4000fffe1ff */
[----:B------:R-:W-:Y:S02]  /*2180*/  UIADD3 UR15, UPT, UPT, -UR14, URZ, URZ ;  /* 0x000000ff0e0f7290 */ /* 0x000fe4000fffe1ff */
[----:B------:R-:W-:Y:S02]  /*2190*/  UIMAD UR9, UR23, UR11, UR9 ;  /* 0x0000000b170972a4 */ /* 0x000fe4000f8e0209 */
[----:B------:R-:W-:Y:S02]  /*21a0*/  UIMAD UR13, UR24, UR15, UR13 ;  /* 0x0000000f180d72a4 */ /* 0x000fe4000f8e020d */
[----:B------:R-:W-:Y:S02]  /*21b0*/  UIMAD UR11, UR12, UR5, UR4 ;  /* 0x000000050c0b72a4 */ /* 0x000fe4000f8e0204 */
[----:B------:R-:W-:Y:S02]  /*21c0*/  UIMAD UR12, UR9, UR16, UR6 ;  /* 0x00000010090c72a4 */ /* 0x000fe4000f8e0206 */
[----:B------:R-:W-:Y:S02]  /*21d0*/  UIMAD UR13, UR13, UR17, UR7 ;  /* 0x000000110d0d72a4 */ /* 0x000fe4000f8e0207 */
[----:B------:R-:W-:Y:S01]  /*21e0*/  UPRMT UR15, UR19, 0x5410, URZ ;  /* 0x00005410130f7896 */ /* 0x000fe200080000ff */
[----:B------:R-:W-:Y:S02]  /*21f0*/  UMOV UR9, UR41 ;  /* 0x0000002900097c82 */ /* 0x000fe40008000000 */
[----:B------:R-:W-:Y:S06]  /*2200*/  UMOV UR19, UR46 ;  /* 0x0000002e00137c82 */ /* 0x000fec0008000000 */
[----:B------:R3:W-:Y:S02]  /*2210*/  UTMALDG.5D.IM2COL [UR8], [UR30], UR15 ;  /* 0x000000081e0073b4 */ /* 0x0007e4000806000f */
[----:B---3--:R-:W-:Y:S01]  /*2220*/  UMOV UR11, UR38 ;  /* 0x00000026000b7c82 */ /* 0x008fe20008000000 */
[----:B-1----:R-:W-:Y:S05]  /*2230*/  BRA.U UP0, `(.L_x_23) ;  /* 0xfffffffd00007547 */ /* 0x002fea000b83ffff */
.L_x_18:
[----:B------:R-:W-:Y:S01]  /*2240*/  ULEA UR4, UR38, UR44, 0x3 ;  /* 0x0000002c26047291 */ /* 0x000fe2000f8e18ff */
[----:B------:R-:W-:Y:S01]  /*2250*/  MOV R0, UR29 ;  /* 0x0000001d00007c02 */ /* 0x000fe20008000f00 */
[----:B------:R-:W-:Y:S01]  /*2260*/  @!P1 SYNCS.ARRIVE.TRANS64.A1T0 RZ, [UR44+0x108], RZ ;  /* 0x000108ffffff99a7 */ /* 0x000fe2000810002c */
[----:B------:R-:W-:Y:S02]  /*2270*/  UISETP.GT.AND UP0, UPT, UR58, UR57, UPT ;  /* 0x000000393a00728c */ /* 0x000fe4000bf04270 */
[----:B------:R-:W-:-:S04]  /*2280*/  SHF.L.U32 R0, R0, 0x1f, RZ ;  /* 0x0000001f00007819 */ /* 0x000fc800000006ff */
[----:B--2---:R1:W2:Y:S03]  /*2290*/  SYNCS.PHASECHK.TRANS64.TRYWAIT P0, [UR4+0x68], R0 ;  /* 0x00006800ff0075a7 */ /* 0x0042a60008001104 */
[----:B------:R-:W-:Y:S05]  /*22a0*/  BRA.U !UP0, `(.L_x_24) ;  /* 0x0000000508547547 */ /* 0x000fea000b800000 */
[----:B------:R-:W3:Y:S01]  /*22b0*/  LDCU.64 UR8, c[0x0][0x5c0] ;  /* 0x0000b800ff0877ac */ /* 0x000ee20008000a00 */
[----:B------:R-:W3:Y:S01]  /*22c0*/  LDCU.64 UR40, c[0x0][0x5f8] ;  /* 0x0000bf00ff2877ac */ /* 0x000ee20008000a00 */
[----:B------:R-:W4:Y:S01]  /*22d0*/  LDCU UR12, c[0x0][0x5c8] ;  /* 0x0000b900ff0c77ac */ /* 0x000f220008000800 */
[----:B------:R-:W4:Y:S01]  /*22e0*/  LDCU UR11, c[0x0][0x600] ;  /* 0x0000c000ff0b77ac */ /* 0x000f220008000800 */
[----:B------:R-:W1:Y:S01]  /*22f0*/  LDCU UR23, c[0x0][0x5a8] ;  /* 0x0000b500ff1777ac */ /* 0x000e620008000800 */
[----:B------:R-:W1:Y:S01]  /*2300*/  LDCU UR22, c[0x0][0x59c] ;  /* 0x0000b380ff1677ac */ /* 0x000e620008000800 */
[----:B---3--:R-:W-:Y:S02]  /*2310*/  UIMAD UR43, UR53, UR8, UR40 ;  /* 0x00000008352b72a4 */ /* 0x008fe4000f8e0228 */
[----:B------:R-:W-:Y:S01]  /*2320*/  UIMAD UR41, UR45, UR9, UR41 ;  /* 0x000000092d2972a4 */ /* 0x000fe2000f8e0229 */
[----:B------:R-:W3:Y:S01]  /*2330*/  LDCU UR18, c[0x0][0x590] ;  /* 0x0000b200ff1277ac */ /* 0x000ee20008000800 */
[----:B----4-:R-:W-:Y:S01]  /*2340*/  UIMAD UR40, UR37, UR12, UR11 ;  /* 0x0000000c252872a4 */ /* 0x010fe2000f8e020b */
[----:B------:R-:W4:Y:S01]  /*2350*/  LDCU UR27, c[0x0][0x594] ;  /* 0x0000b280ff1b77ac */ /* 0x000f220008000800 */
        /* <DEDUP_REMOVED lines=8> */
[----:B------:R-:W-:Y:S01]  /*23e0*/  UIADD3 UR45, UPT, UPT, UR59, UR19, URZ ;  /* 0x000000133b2d7290 */ /* 0x000fe2000fffe0ff */
[----:B------:R-:W-:-:S11]  /*23f0*/  UMOV UR11, UR38 ;  /* 0x00000026000b7c82 */ /* 0x000fd60008000000 */
.L_x_29:
[----:B--2---:R-:W-:Y:S01]  /*2400*/  @!P2 MOV R3, 0x4000 ;  /* 0x000040000003a802 */ /* 0x004fe20000000f00 */
[----:B------:R-:W-:Y:S01]  /*2410*/  ULEA UR33, UR11, UR44, 0x3 ;  /* 0x0000002c0b217291 */ /* 0x000fe2000f8e18ff */
[----:B--23--:R-:W-:Y:S11]  /*2420*/  @P0 BRA `(.L_x_25) ;  /* 0x0000000000100947 */ /* 0x00cff60003800000 */
[----:B------:R-:W-:Y:S04]  /*2430*/  MOV R4, UR29 ;  /* 0x0000001d00047c02 */ /* 0x000fe80008000f00 */
[----:B------:R-:W-:Y:S04]  /*2440*/  SHF.L.U32 R4, R4, 0x1f, RZ ;  /* 0x0000001f04047819 */ /* 0x000fe800000006ff */
[----:B------:R-:W2:Y:S02]  /*2450*/  SYNCS.PHASECHK.TRANS64.TRYWAIT P0, [UR33+0x68], R4 ;  /* 0x00006804ff0075a7 */ /* 0x000ea40008001121 */
[----:B--2---:R-:W-:Y:S05]  /*2460*/  @!P0 BRA `(.L_x_26) ;  /* 0x0000006400b88947 */ /* 0x004fea0003800000 */
.L_x_25:
[----:B------:R2:W-:Y:S01]  /*2470*/  @!P2 SYNCS.ARRIVE.TRANS64 RZ, [UR33], R3 ;  /* 0x00000003ffffa9a7 */ /* 0x0005e20008000021 */
[----:B------:R-:W-:Y:S04]  /*2480*/  BSSY.RECONVERGENT B0, `(.L_x_27) ;  /* 0x0000003000007945 */ /* 0x000fe80003800200 */
[----:B------:R-:W-:Y:S05]  /*2490*/  @P3 BRA `(.L_x_28) ;  /* 0x0000000000043947 */ /* 0x000fea0003800000 */
[----:B-1-34-:R-:W-:Y:S05]  /*24a0*/  BPT.TRAP 0x1 ;  /* 0x000000040000795c */ /* 0x01afea0000300000 */
.L_x_28:
[----:B-1-34-:R-:W-:Y:S05]  /*24b0*/  BSYNC.RECONVERGENT B0 ;  /* 0x0000000000007941 */ /* 0x01afea0003800200 */
.L_x_27:
        /* <DEDUP_REMOVED lines=10> */
[----:B------:R-:W-:Y:S01]  /*2560*/  MOV R0, UR29 ;  /* 0x0000001d00007c02 */ /* 0x000fe20008000f00 */
[----:B------:R-:W-:Y:S02]  /*2570*/  ULEA UR28, UR41, UR43, 0x5 ;  /* 0x0000002b291c7291 */ /* 0x000fe4000f8e28ff */
[----:B------:R-:W-:Y:S01]  /*2580*/  UIADD3.X UR37, UPT, UPT, URZ, UR49, URZ, UP1, !UPT ;  /* 0x00000031ff257290 */ /* 0x000fe20008ffe4ff */
[----:B------:R-:W-:Y:S01]  /*2590*/  SHF.L.U32 R0, R0, 0x1f, RZ ;  /* 0x0000001f00007819 */ /* 0x000fe200000006ff */
[----:B------:R-:W-:Y:S02]  /*25a0*/  ULEA UR28, UR40, UR28, 0xa ;  /* 0x0000001c281c7291 */ /* 0x000fe4000f8e50ff */
[----:B------:R-:W-:Y:S01]  /*25b0*/  UIADD3 UR19, UPT, UPT, UR19, 0x1, URZ ;  /* 0x0000000113137890 */ /* 0x000fe2000fffe0ff */
[----:B------:R1:W3:Y:S01]  /*25c0*/  SYNCS.PHASECHK.TRANS64.TRYWAIT P0, [UR8+0x68], R0 ;  /* 0x00006800ff0075a7 */ /* 0x0002e20008001108 */
[----:B------:R-:W-:Y:S01]  /*25d0*/  UIMAD.WIDE.U32 UR8, UR35, UR27, URZ ;  /* 0x0000001b230872a5 */ /* 0x000fe2000f8e00ff */
[----:B------:R-:W-:Y:S01]  /*25e0*/  UMOV UR50, 0x0 ;  /* 0x0000000000327882 */ /* 0x000fe20000000000 */
[----:B------:R-:W-:Y:S02]  /*25f0*/  UMOV UR51, 0x10000000 ;  /* 0x1000000000337882 */ /* 0x000fe40000000000 */
[----:B------:R-:W-:Y:S01]  /*2600*/  USHF.R.U32.HI UR9, URZ, UR26, UR9 ;  /* 0x0000001aff097299 */ /* 0x000fe20008011609 */
[----:B------:R-:W-:Y:S03]  /*2610*/  UMOV UR34, UR42 ;  /* 0x0000002a00227c82 */ /* 0x000fe60008000000 */
[----:B------:R-:W-:Y:S02]  /*2620*/  USEL UR9, UR35, UR9, !UP0 ;  /* 0x0000000923097287 */ /* 0x000fe4000c000000 */
[----:B------:R-:W-:Y:S02]  /*2630*/  UISETP.NE.AND UP0, UPT, UR22, 0x1, UPT ;  /* 0x000000011600788c */ /* 0x000fe4000bf05270 */
[----:B------:R-:W-:Y:S02]  /*2640*/  UIMAD.WIDE.U32 UR12, UR9, UR20, URZ ;  /* 0x00000014090c72a5 */ /* 0x000fe4000f8e00ff */
[----:B------:R-:W-:Y:S02]  /*2650*/  ULEA UR12, UR11, UR44, 0xd ;  /* 0x0000002c0b0c7291 */ /* 0x000fe4000f8e68ff */
[----:B------:R-:W-:Y:S02]  /*2660*/  USHF.R.U32.HI UR13, URZ, UR21, UR13 ;  /* 0x00000015ff0d7299 */ /* 0x000fe4000801160d */
[----:B------:R-:W-:Y:S02]  /*2670*/  UIADD3 UR32, UPT, UPT, UR12, 0x3400, URZ ;  /* 0x000034000c207890 */ /* 0x000fe4000fffe0ff */
[----:B------:R-:W-:Y:S02]  /*2680*/  USEL UR13, UR9, UR13, !UP0 ;  /* 0x0000000d090d7287 */ /* 0x000fe4000c000000 */
[----:B------:R-:W-:Y:S02]  /*2690*/  UIADD3 UR30, UP0, UPT, UR48, 0x180, URZ ;  /* 0x00000180301e7890 */ /* 0x000fe4000ff1e0ff */
[----:B------:R-:W-:Y:S02]  /*26a0*/  UIMAD.WIDE.U32 UR14, UR13, UR25, URZ ;  /* 0x000000190d0e72a5 */ /* 0x000fe4000f8e00ff */
[----:B------:R-:W-:Y:S01]  /*26b0*/  UIADD3.X UR31, UPT, UPT, URZ, UR49, URZ, UP0, !UPT ;  /* 0x00000031ff1f7290 */ /* 0x000fe200087fe4ff */
[----:B------:R-:W-:Y:S01]  /*26c0*/  UTMALDG.2D [UR32], [UR36], desc[UR50] ;  /* 0x00003220240075b4 */ /* 0x000fe20008009000 */
[----:B------:R-:W-:Y:S03]  /*26d0*/  UISETP.NE.AND UP0, UPT, UR19, UR45, UPT ;  /* 0x0000002d1300728c */ /* 0x000fe6000bf05270 */
[----:B------:R-:W-:Y:S02]  /*26e0*/  UMOV UR8, UR15 ;  /* 0x0000000f00087c82 */ /* 0x000fe40008000000 */
[----:B------:R-:W-:Y:S02]  /*26f0*/  USHF.R.U32.HI UR11, URZ, UR24, UR8 ;  /* 0x00000018ff0b7299 */ /* 0x000fe40008011608 */
[----:B------:R-:W-:Y:S02]  /*2700*/  UIADD3 UR8, UPT, UPT, UR12, 0x1d400, URZ ;  /* 0x0001d4000c087890 */ /* 0x000fe4000fffe0ff */
[----:B------:R-:W-:Y:S02]  /*2710*/  USEL UR14, UR13, UR11, !UP2 ;  /* 0x0000000b0d0e7287 */ /* 0x000fe4000d000000 */
[----:B------:R-:W-:Y:S02]  /*2720*/  UIADD3 UR12, UPT, UPT, -UR9, URZ, URZ ;  /* 0x000000ff090c7290 */ /* 0x000fe4000fffe1ff */
[----:B------:R-:W-:Y:S02]  /*2730*/  UIADD3 UR11, UPT, UPT, -UR13, URZ, URZ ;  /* 0x000000ff0d0b7290 */ /* 0x000fe4000fffe1ff */
[----:B------:R-:W-:Y:S02]  /*2740*/  UIADD3 UR15, UPT, UPT, -UR14, URZ, URZ ;  /* 0x000000ff0e0f7290 */ /* 0x000fe4000fffe1ff */
[----:B------:R-:W-:Y:S02]  /*2750*/  UIMAD UR12, UR18, UR12, UR35 ;  /* 0x0000000c120c72a4 */ /* 0x000fe4000f8e0223 */
[----:B------:R-:W-:Y:S02]  /*2760*/  UIMAD UR9, UR22, UR11, UR9 ;  /* 0x0000000b160972a4 */ /* 0x000fe4000f8e0209 */
[----:B------:R-:W-:Y:S02]  /*2770*/  UIMAD UR13, UR23, UR15, UR13 ;  /* 0x0000000f170d72a4 */ /* 0x000fe4000f8e020d */
[----:B------:R-:W-:Y:S02]  /*2780*/  UIMAD UR11, UR12, UR5, UR4 ;  /* 0x000000050c0b72a4 */ /* 0x000fe4000f8e0204 */
[----:B------:R-:W-:Y:S02]  /*2790*/  UIMAD UR12, UR9, UR16, UR6 ;  /* 0x00000010090c72a4 */ /* 0x000fe4000f8e0206 */
[----:B------:R-:W-:Y:S02]  /*27a0*/  UIMAD UR13, UR13, UR17, UR7 ;  /* 0x000000110d0d72a4 */ /* 0x000fe4000f8e0207 */
[----:B------:R-:W-:Y:S01]  /*27b0*/  UPRMT UR15, UR28, 0x5410, URZ ;  /* 0x000054101c0f7896 */ /* 0x000fe200080000ff */
[----:B------:R-:W-:Y:S08]  /*27c0*/  UMOV UR9, UR33 ;  /* 0x0000002100097c82 */ /* 0x000ff00008000000 */
[----:B------:R4:W-:Y:S02]  /*27d0*/  UTMALDG.5D.IM2COL [UR8], [UR30], UR15 ;  /* 0x000000081e0073b4 */ /* 0x0009e4000806000f */
[----:B----4-:R-:W-:Y:S01]  /*27e0*/  UMOV UR11, UR38 ;  /* 0x00000026000b7c82 */ /* 0x010fe20008000000 */
[----:B-1----:R-:W-:Y:S05]  /*27f0*/  BRA.U UP0, `(.L_x_29) ;  /* 0xfffffffd00007547 */ /* 0x002fea000b83ffff */
.L_x_24:
[----:B--2-4-:R-:W-:Y:S01]  /*2800*/  SHF.L.U32 R3, R2, 0x1f, RZ ;  /* 0x0000001f02037819 */ /* 0x014fe200000006ff */
[----:B------:R-:W-:-:S03]  /*2810*/  NOP ;  /* 0x0000000000007918 */ /* 0x000fc60000000000 */
[----:B---3--:R-:W2:Y:S02]  /*2820*/  SYNCS.PHASECHK.TRANS64.TRYWAIT P0, [UR44+0x110], R3 ;  /* 0x00011003ff0075a7 */ /* 0x008ea4000800112c */
[----:B--2---:R-:W-:Y:S05]  /*2830*/  @!P0 BRA `(.L_x_30) ;  /* 0x0000006000dc8947 */ /* 0x004fea0003800000 */
.L_x_120:
[----:B------:R-:W2:Y:S01]  /*2840*/  LDS.128 R4, [UR44+0x150] ;  /* 0x0001502cff047984 */ /* 0x000ea20008000c00 */
[----:B------:R-:W-:Y:S02]  /*2850*/  UIADD3 UR4, UPT, UPT, UR44, 0x118, URZ ;  /* 0x000001182c047890 */ /* 0x000fe4000fffe0ff */
[----:B------:R-:W-:Y:S01]  /*2860*/  UISETP.GE.AND UP0, UPT, UR39, 0x1, UPT ;  /* 0x000000012700788c */ /* 0x000fe2000bf06270 */
[----:B------:R-:W-:Y:S01]  /*2870*/  @!PT LDS RZ, [RZ] ;  /* 0x00000000fffff984 */ /* 0x000fe20000000800 */
[----:B------:R-:W-:Y:S01]  /*2880*/  @!PT LDS RZ, [RZ] ;  /* 0x00000000fffff984 */ /* 0x000fe20000000800 */
[----:B------:R-:W-:Y:S01]  /*2890*/  @!PT LDS RZ, [RZ] ;  /* 0x00000000fffff984 */ /* 0x000fe20000000800 */
[----:B------:R-:W-:Y:S01]  /*28a0*/  @!PT LDS RZ, [RZ] ;  /* 0x00000000fffff984 */ /* 0x000fe20000000800 */
[----:B------:R3:W-:Y:S06]  /*28b0*/  MEMBAR.ALL.CTA ;  /* 0x0000000000007992 */ /* 0x0007ec0000008000 */
[----:B---3--:R-:W3:Y:S01]  /*28c0*/  FENCE.VIEW.ASYNC.S ;  /* 0x00000000000073c6 */ /* 0x008ee20000000000 */
[----:B------:R-:W-:-:S09]  /*28d0*/  UPRMT UR4, URZ, 0x654, UR4 ;  /* 0x00000654ff047896 */ /* 0x000fd20008000004 */
[----:B---3--:R-:W-:Y:S01]  /*28e0*/  SYNCS.ARRIVE.TRANS64.RED.A1T0 RZ, [UR4], RZ ;  /* 0x000000ffffff79a7 */ /* 0x008fe20008100404 */
[----:B--2---:R-:W-:-:S13]  /*28f0*/  LOP3.LUT P0, RZ, R6, 0x1, RZ, 0xc0, !PT ;  /* 0x0000000106ff7812 */ /* 0x004fda000780c0ff */
[----:B------:R-:W-:Y:S01]  /*2900*/  VOTEU.ANY UP1, P0 ;  /* 0x0000000000ff7886 */ /* 0x000fe20000020100 */
[----:B------:R-:W-:-:S13]  /*2910*/  PLOP3.LUT P0, PT, PT, PT, UP1, 0x80, 0x8 ;  /* 0x000000000008781c */ /* 0x000fda0003f0f018 */
[----:B-1----:R-:W-:Y:S02]  /*2920*/  @P0 MOV R0, R4 ;  /* 0x0000000400000202 */ /* 0x002fe40000000f00 */
[----:B------:R-:W-:Y:S02]  /*2930*/  @P0 LOP3.LUT R4, R5, 0xffff, RZ, 0xc0, !PT ;  /* 0x0000ffff05040812 */ /* 0x000fe400078ec0ff */
[----:B------:R-:W-:Y:S02]  /*2940*/  @P0 R2UR UR6, R0 ;  /* 0x00000000000602ca */ /* 0x000fe400000e0000 */
[----:B------:R-:W-:-:S11]  /*2950*/  @P0 R2UR UR5, R4 ;  /* 0x00000000040502ca */ /* 0x000fd600000e0000 */
[----:B------:R-:W-:Y:S02]  /*2960*/  @UP1 UMOV UR52, UR6 ;  /* 0x0000000600341c82 */ /* 0x000fe40008000000 */
[----:B------:R-:W-:Y:S01]  /*2970*/  @UP1 UMOV UR47, UR5 ;  /* 0x00000005002f1c82 */ /* 0x000fe20008000000 */
[----:B------:R-:W-:Y:S05]  /*2980*/  BRA.U !UP0, `(.L_x_31) ;  /* 0x0000000108d47547 */ /* 0x000fea000b800000 */
[----:B------:R-:W1:Y:S01]  /*2990*/  LDCU.128 UR16, c[0x0][0xc10] ;  /* 0x00018200ff1077ac */ /* 0x000e620008000c00 */
[----:B------:R-:W2:Y:S01]  /*29a0*/  LDCU UR20, c[0x0][0xc20] ;  /* 0x00018400ff1477ac */ /* 0x000ea20008000800 */
[----:B------:R-:W3:Y:S01]  /*29b0*/  LDCU UR13, c[0x0][0xc0c] ;  /* 0x00018180ff0d77ac */ /* 0x000ee20008000800 */
[----:B------:R-:W4:Y:S01]  /*29c0*/  LDCU.64 UR14, c[0x0][0xc28] ;  /* 0x00018500ff0e77ac */ /* 0x000f220008000a00 */
[----:B------:R-:W-:Y:S02]  /*29d0*/  UISETP.NE.AND UP3, UPT, UR39, 0x1, UPT ;  /* 0x000000012700788c */ /* 0x000fe4000bf65270 */
[----:B-1----:R-:W-:Y:S02]  /*29e0*/  UIMAD.WIDE.U32 UR4, UR55, UR19, URZ ;  /* 0x00000013370472a5 */ /* 0x002fe4000f8e00ff */
[----:B------:R-:W-:Y:S02]  /*29f0*/  UIMAD.WIDE.U32 UR6, UR56, UR16, URZ ;  /* 0x00000010380672a5 */ /* 0x000fe4000f8e00ff */
[----:B------:R-:W-:-:S02]  /*2a00*/  UISETP.NE.AND UP0, UPT, UR18, 0x1, UPT ;  /* 0x000000011200788c */ /* 0x000fc4000bf05270 */
[----:B------:R-:W-:Y:S01]  /*2a10*/  UIMAD.WIDE.U32 UR10, UR47, UR19, URZ ;  /* 0x000000132f0a72a5 */ /* 0x000fe2000f8e00ff */
[----:B------:R-:W-:Y:S01]  /*2a20*/  UMOV UR4, UR5 ;  /* 0x0000000500047c82 */ /* 0x000fe20008000000 */
[----:B---3--:R-:W-:Y:S02]  /*2a30*/  UISETP.NE.AND UP2, UPT, UR13, 0x1, UPT ;  /* 0x000000010d00788c */ /* 0x008fe4000bf45270 */
[----:B--2---:R-:W-:Y:S02]  /*2a40*/  USHF.R.U32.HI UR5, URZ, UR20, UR4 ;  /* 0x00000014ff057299 */ /* 0x004fe40008011604 */
[----:B------:R-:W-:Y:S01]  /*2a50*/  UIMAD.WIDE.U32 UR8, UR52, UR16, URZ ;  /* 0x00000010340872a5 */ /* 0x000fe2000f8e00ff */
[----:B------:R-:W-:Y:S01]  /*2a60*/  UMOV UR4, UR7 ;  /* 0x0000000700047c82 */ /* 0x000fe20008000000 */
[----:B------:R-:W-:Y:S02]  /*2a70*/  USEL UR5, UR55, UR5, !UP0 ;  /* 0x0000000537057287 */ /* 0x000fe4000c000000 */
[----:B------:R-:W-:-:S02]  /*2a80*/  USHF.R.U32.HI UR4, URZ, UR17, UR4 ;  /* 0x00000011ff047299 */ /* 0x000fc40008011604 */
[----:B----4-:R-:W-:Y:S02]  /*2a90*/  UIMAD.WIDE.U32 UR6, UR5, UR14, URZ ;  /* 0x0000000e050672a5 */ /* 0x010fe4000f8e00ff */
[----:B------:R-:W-:Y:S01]  /*2aa0*/  USEL UR12, UR56, UR4, !UP2 ;  /* 0x00000004380c7287 */ /* 0x000fe2000d000000 */
[----:B------:R-:W-:Y:S02]  /*2ab0*/  UMOV UR8, UR9 ;  /* 0x0000000900087c82 */ /* 0x000fe40008000000 */
[----:B------:R-:W-:Y:S01]  /*2ac0*/  UMOV UR4, UR11 ;  /* 0x0000000b00047c82 */ /* 0x000fe20008000000 */
[----:B------:R-:W-:Y:S01]  /*2ad0*/  UIMAD.WIDE.U32 UR10, UR12, UR14, URZ ;  /* 0x0000000e0c0a72a5 */ /* 0x000fe2000f8e00ff */
[----:B------:R-:W-:Y:S01]  /*2ae0*/  UMOV UR6, UR7 ;  /* 0x0000000700067c82 */ /* 0x000fe20008000000 */
[----:B------:R-:W-:Y:S02]  /*2af0*/  USHF.R.U32.HI UR4, URZ, UR20, UR4 ;  /* 0x00000014ff047299 */ /* 0x000fe40008011604 */
[----:B------:R-:W-:-:S02]  /*2b00*/  @UP3 USHF.R.U32.HI UR5, URZ, UR15, UR6 ;  /* 0x0000000fff053299 */ /* 0x000fc40008011606 */
[----:B------:R-:W-:Y:S01]  /*2b10*/  USHF.R.U32.HI UR17, URZ, UR17, UR8 ;  /* 0x00000011ff117299 */ /* 0x000fe20008011608 */
[----:B------:R-:W-:Y:S01]  /*2b20*/  UMOV UR6, UR11 ;  /* 0x0000000b00067c82 */ /* 0x000fe20008000000 */
[----:B------:R-:W-:Y:S02]  /*2b30*/  USEL UR4, UR47, UR4, !UP0 ;  /* 0x000000042f047287 */ /* 0x000fe4000c000000 */
[----:B------:R-:W-:Y:S02]  /*2b40*/  @UP3 USHF.R.U32.HI UR12, URZ, UR15, UR6 ;  /* 0x0000000fff0c3299 */ /* 0x000fe40008011606 */
[----:B------:R-:W-:Y:S02]  /*2b50*/  UIMAD UR6, UR39, UR5, URZ ;  /* 0x00000005270672a4 */ /* 0x000fe4000f8e02ff */
[----:B------:R-:W-:Y:S02]  /*2b60*/  USEL UR5, UR52, UR17, !UP2 ;  /* 0x0000001134057287 */ /* 0x000fe4000d000000 */
[----:B------:R-:W-:-:S02]  /*2b70*/  UIMAD UR8, UR39, UR12, URZ ;  /* 0x0000000c270872a4 */ /* 0x000fc4000f8e02ff */
[----:B------:R-:W-:Y:S02]  /*2b80*/  UISETP.GE.AND UP0, UPT, UR4, UR6, UPT ;  /* 0x000000060400728c */ /* 0x000fe4000bf06270 */
[----:B------:R-:W-:Y:S02]  /*2b90*/  UIMAD.WIDE.U32 UR6, UR4, UR14, URZ ;  /* 0x0000000e040672a5 */ /* 0x000fe4000f8e00ff */
[----:B------:R-:W-:Y:S02]  /*2ba0*/  UISETP.GE.OR UP0, UPT, UR5, UR8, UP0 ;  /* 0x000000080500728c */ /* 0x000fe40008706670 */
[----:B------:R-:W-:Y:S02]  /*2bb0*/  UIMAD.WIDE.U32 UR8, UR5, UR14, URZ ;  /* 0x0000000e050872a5 */ /* 0x000fe4000f8e00ff */
[----:B------:R-:W-:Y:S01]  /*2bc0*/  UIADD3 UR10, UPT, UPT, -UR4, URZ, URZ ;  /* 0x000000ff040a7290 */ /* 0x000fe2000fffe1ff */
[----:B------:R-:W-:Y:S02]  /*2bd0*/  UMOV UR6, UR7 ;  /* 0x0000000700067c82 */ /* 0x000fe40008000000 */
[----:B------:R-:W-:-:S02]  /*2be0*/  USHF.R.U32.HI UR6, URZ, UR15, UR6 ;  /* 0x0000000fff067299 */ /* 0x000fc40008011606 */
[----:B------:R-:W-:Y:S02]  /*2bf0*/  UIMAD UR10, UR18, UR10, UR47 ;  /* 0x0000000a120a72a4 */ /* 0x000fe4000f8e022f */
[----:B------:R-:W-:Y:S01]  /*2c00*/  USEL UR6, UR4, UR6, !UP3 ;  /* 0x0000000604067287 */ /* 0x000fe2000d800000 */
[----:B------:R-:W-:Y:S01]  /*2c10*/  @!UP0 UMOV UR7, UR9 ;  /* 0x0000000900078c82 */ /* 0x000fe20008000000 */
[----:B------:R-:W-:Y:S02]  /*2c20*/  UIADD3 UR9, UPT, UPT, -UR5, URZ, URZ ;  /* 0x000000ff05097290 */ /* 0x000fe4000fffe1ff */
[----:B------:R-:W-:Y:S02]  /*2c30*/  @!UP0 USHF.R.U32.HI UR7, URZ, UR15, UR7 ;  /* 0x0000000fff078299 */ /* 0x000fe40008011607 */
[----:B------:R-:W-:Y:S02]  /*2c40*/  UIADD3 UR8, UPT, UPT, -UR6, URZ, URZ ;  /* 0x000000ff06087290 */ /* 0x000fe4000fffe1ff */
[----:B------:R-:W-:-:S02]  /*2c50*/  @!UP0 USEL UR7, UR5, UR7, !UP3 ;  /* 0x0000000705078287 */ /* 0x000fc4000d800000 */
[----:B------:R-:W-:Y:S02]  /*2c60*/  UIMAD UR8, UR39, UR8, UR4 ;  /* 0x00000008270872a4 */ /* 0x000fe4000f8e0204 */
[----:B------:R-:W-:Y:S02]  /*2c70*/  @!UP0 UIADD3 UR6, UPT, UPT, UR6, -UR7, URZ ;  /* 0x8000000706068290 */ /* 0x000fe4000fffe0ff */
[----:B------:R-:W-:Y:S02]  /*2c80*/  @!UP0 UIMAD UR7, UR8, UR12, UR7 ;  /* 0x0000000c080782a4 */ /* 0x000fe4000f8e0207 */
[----:B------:R-:W-:Y:S02]  /*2c90*/  @!UP0 UIMAD UR4, UR39, UR6, UR5 ;  /* 0x00000006270482a4 */ /* 0x000fe4000f8e0205 */
[----:B------:R-:W-:Y:S02]  /*2ca0*/  UIMAD UR6, UR13, UR9, UR52 ;  /* 0x000000090d0672a4 */ /* 0x000fe4000f8e0234 */
[----:B------:R-:W-:Y:S01]  /*2cb0*/  UIMAD UR47, UR4, UR18, UR10 ;  /* 0x00000012042f72a4 */ /* 0x000fe2000f8e020a */
[----:B------:R-:W-:-:S02]  /*2cc0*/  @!UP0 UMOV UR5, UR7 ;  /* 0x0000000700058c82 */ /* 0x000fc40008000000 */
[----:B------:R-:W-:-:S12]  /*2cd0*/  UIMAD UR52, UR5, UR13, UR6 ;  /* 0x0000000d053472a4 */ /* 0x000fd8000f8e0206 */
.L_x_31:
        /* <DEDUP_REMOVED lines=20> */
.L_x_32:
[----:B------:R-:W-:Y:S02]  /*2e20*/  R2UR UR5, R49 ;  /* 0x00000000310572ca */ /* 0x000fe400000e0000 */
[----:B------:R-:W-:Y:S02]  /*2e30*/  R2UR UR4, R48 ;  /* 0x00000000300472ca */ /* 0x000fe400000e0000 */
[----:B------:R-:W-:Y:S02]  /*2e40*/  PLOP3.LUT P1, PT, PT, PT, PT, 0x80, 0x8 ;  /* 0x000000000008781c */ /* 0x000fe40003f2f070 */
[----:B------:R-:W-:-:S07]  /*2e50*/  LOP3.LUT R2, R2, 0x1, RZ, 0x3c, !PT ;  /* 0x0000000102027812 */ /* 0x000fce00078e3cff */
[----:B------:R-:W-:Y:S02]  /*2e60*/  UIADD3 UR28, UPT, UPT, UR52, UR5, URZ ;  /* 0x00000005341c7290 */ /* 0x000fe4000fffe0ff */
[----:B------:R-:W-:Y:S01]  /*2e70*/  UIADD3 UR22, UPT, UPT, UR47, UR4, URZ ;  /* 0x000000042f167290 */ /* 0x000fe2000fffe0ff */
[----:B------:R-:W-:Y:S11]  /*2e80*/  BRA.U UP1, `(.L_x_33) ;  /* 0xffffffe501cc7547 */ /* 0x000ff6000b83ffff */
[----:B------:R-:W-:Y:S01]  /*2e90*/  UIADD3 UR44, UPT, UPT, UR44, 0x68, URZ ;  /* 0x000000682c2c7890 */ /* 0x000fe2000fffe0ff */
[----:B------:R-:W-:-:S03]  /*2ea0*/  MOV R2, UR29 ;  /* 0x0000001d00027c02 */ /* 0x000fc60008000f00 */
[----:B------:R-:W-:Y:S01]  /*2eb0*/  ULEA UR4, UR38, UR44, 0x3 ;  /* 0x0000002c26047291 */ /* 0x000fe2000f8e18ff */
[----:B------:R-:W-:-:S08]  /*2ec0*/  SHF.L.U32 R2, R2, 0x1f, RZ ;  /* 0x0000001f02027819 */ /* 0x000fd000000006ff */
[----:B------:R-:W1:Y:S02]  /*2ed0*/  SYNCS.PHASECHK.TRANS64.TRYWAIT P0, [UR4], R2 ;  /* 0x00000002ff0075a7 */ /* 0x000e640008001104 */
[----:B-1----:R-:W-:Y:S05]  /*2ee0*/  @!P0 BRA `(.L_x_34) ;  /* 0x0000005c00488947 */ /* 0x002fea0003800000 */
.L_x_122:
[----:B------:R-:W-:-:S04]  /*2ef0*/  UIADD3 UR4, UPT, UPT, UR38, 0x1, URZ ;  /* 0x0000000126047890 */ /* 0x000fc8000fffe0ff */
[----:B------:R-:W-:-:S04]  /*2f00*/  UISETP.NE.AND UP0, UPT, UR4, 0xd, UPT ;  /* 0x0000000d0400788c */ /* 0x000fc8000bf05270 */
[----:B------:R-:W-:Y:S02]  /*2f10*/  USEL UR5, URZ, 0x1, UP0 ;  /* 0x00000001ff057887 */ /* 0x000fe40008000000 */
[----:B------:R-:W-:Y:S02]  /*2f20*/  USEL UR4, UR4, URZ, UP0 ;  /* 0x000000ff04047287 */ /* 0x000fe40008000000 */
[----:B------:R-:W-:Y:S02]  /*2f30*/  ULOP3.LUT UR6, UR29, UR5, URZ, 0x3c, !UPT ;  /* 0x000000051d067292 */ /* 0x000fe4000f8e3cff */
[----:B------:R-:W-:-:S04]  /*2f40*/  ULEA UR5, UR4, UR44, 0x3 ;  /* 0x0000002c04057291 */ /* 0x000fc8000f8e18ff */
[----:B-1----:R-:W-:-:S04]  /*2f50*/  MOV R2, UR6 ;  /* 0x0000000600027c02 */ /* 0x002fc80008000f00 */
[----:B------:R-:W-:-:S04]  /*2f60*/  SHF.L.U32 R2, R2, 0x1f, RZ ;  /* 0x0000001f02027819 */ /* 0x000fc800000006ff */
[----:B------:R-:W1:Y:S02]  /*2f70*/  SYNCS.PHASECHK.TRANS64.TRYWAIT P0, [UR5], R2 ;  /* 0x00000002ff0075a7 */ /* 0x000e640008001105 */
[----:B-1----:R-:W-:Y:S05]  /*2f80*/  @!P0 BRA `(.L_x_35) ;  /* 0x0000005c00388947 */ /* 0x002fea0003800000 */
.L_x_124:
        /* <DEDUP_REMOVED lines=10> */
.L_x_126:
        /* <DEDUP_REMOVED lines=10> */
.L_x_128:
        /* <DEDUP_REMOVED lines=10> */
.L_x_130:
        /* <DEDUP_REMOVED lines=10> */
.L_x_132:
        /* <DEDUP_REMOVED lines=10> */
.L_x_134:
        /* <DEDUP_REMOVED lines=10> */
.L_x_136:
        /* <DEDUP_REMOVED lines=10> */
.L_x_138:
        /* <DEDUP_REMOVED lines=10> */
.L_x_140:
        /* <DEDUP_REMOVED lines=10> */
.L_x_142:
        /* <DEDUP_REMOVED lines=10> */
.L_x_144:
[----:B------:R-:W-:-:S04]  /*35d0*/  UIADD3 UR4, UPT, UPT, UR4, 0x1, URZ ;  /* 0x0000000104047890 */ /* 0x000fc8000fffe0ff */
[----:B------:R-:W-:-:S04]  /*35e0*/  UISETP.NE.AND UP0, UPT, UR4, 0xd, UPT ;  /* 0x0000000d0400788c */ /* 0x000fc8000bf05270 */
[----:B------:R-:W-:Y:S02]  /*35f0*/  USEL UR5, URZ, 0x1, UP0 ;  /* 0x00000001ff057887 */ /* 0x000fe40008000000 */
[----:B------:R-:W-:Y:S02]  /*3600*/  USEL UR4, UR4, URZ, UP0 ;  /* 0x000000ff04047287 */ /* 0x000fe40008000000 */
[----:B------:R-:W-:Y:S02]  /*3610*/  ULOP3.LUT UR5, UR6, UR5, URZ, 0x3c, !UPT ;  /* 0x0000000506057292 */ /* 0x000fe4000f8e3cff */
[----:B------:R-:W-:-:S04]  /*3620*/  ULEA UR4, UR4, UR44, 0x3 ;  /* 0x0000002c04047291 */ /* 0x000fc8000f8e18ff */
[----:B-1----:R-:W-:Y:S02]  /*3630*/  IMAD.U32 R2, RZ, RZ, UR5 ;  /* 0x00000005ff027e24 */ /* 0x002fe4000f8e00ff */
[----:B------:R-:W-:-:S03]  /*3640*/  MOV R0, UR4 ;  /* 0x0000000400007c02 */ /* 0x000fc60008000f00 */
[----:B------:R-:W-:-:S07]  /*3650*/  SHF.L.U32 R2, R2, 0x1f, RZ ;  /* 0x0000001f02027819 */ /* 0x000fce00000006ff */
.L_x_46:
[----:B-1----:R1:W2:Y:S02]  /*3660*/  SYNCS.PHASECHK.TRANS64.TRYWAIT P0, [R0+URZ], R2 ;  /* 0x00000002000075a7 */ /* 0x0022a400080011ff */
[----:B--2---:R-:W-:Y:S05]  /*3670*/  @!P0 NANOSLEEP.SYNCS 0x989680 ;  /* 0x009896800000895d */ /* 0x004fea0003900000 */
[----:B------:R-:W2:Y:S02]  /*3680*/  @!P0 SYNCS.PHASECHK.TRANS64 P0, [R0+URZ], R2 ;  /* 0x00000002000085a7 */ /* 0x000ea400080010ff */
[----:B--2---:R-:W-:Y:S05]  /*3690*/  @P0 EXIT ;  /* 0x000000000000094d */ /* 0x004fea0003800000 */
[----:B------:R-:W-:Y:S05]  /*36a0*/  BRA `(.L_x_46) ;  /* 0xfffffffc00ec7947 */ /* 0x000fea000383ffff */
.L_x_17:
[----:B------:R-:W2:Y:S02]  /*36b0*/  S2UR UR4, SR_CgaCtaId ;  /* 0x00000000000479c3 */ /* 0x000ea40000008800 */
[----:B--2---:R-:W-:-:S04]  /*36c0*/  UISETP.NE.AND UP0, UPT, UR4, URZ, UPT ;  /* 0x000000ff0400728c */ /* 0x004fc8000bf05270 */
[----:B------:R-:W-:-:S09]  /*36d0*/  UISETP.NE.OR UP0, UPT, UR15, 0x1, UP0 ;  /* 0x000000010f00788c */ /* 0x000fd20008705670 */
[----:B------:R-:W-:Y:S05]  /*36e0*/  BRA.U UP0, `(.L_x_47) ;  /* 0x0000000100b47547 */ /* 0x000fea000b800000 */
[----:B------:R-:W2:Y:S01]  /*36f0*/  S2UR UR5, SR_CgaCtaId ;  /* 0x00000000000579c3 */ /* 0x000ea20000008800 */
[----:B------:R-:W-:Y:S01]  /*3700*/  UMOV UR4, 0x400 ;  /* 0x0000040000047882 */ /* 0x000fe20000000000 */
[----:B------:R-:W-:Y:S01]  /*3710*/  HFMA2 R3, -RZ, RZ, 0, 5.9604644775390625e-08 ;  /* 0x00000001ff037431 */ /* 0x000fe200000001ff */
[----:B------:R-:W-:Y:S01]  /*3720*/  ISETP.NE.AND P0, PT, R0, RZ, PT ;  /* 0x000000ff0000720c */ /* 0x000fe20003f05270 */
[----:B------:R-:W-:Y:S01]  /*3730*/  IMAD.MOV.U32 R8, RZ, RZ, RZ ;  /* 0x000000ffff087224 */ /* 0x000fe200078e00ff */
[----:B--2---:R-:W-:-:S04]  /*3740*/  ULEA UR4, UR5, UR4, 0x18 ;  /* 0x0000000405047291 */ /* 0x004fc8000f8ec0ff */
[----:B------:R-:W-:Y:S02]  /*3750*/  UIADD3 UR5, UPT, UPT, UR4, 0x118, URZ ;  /* 0x0000011804057890 */ /* 0x000fe4000fffe0ff */
[----:B------:R-:W-:Y:S02]  /*3760*/  UIADD3 UR8, UPT, UPT, UR4, 0x110, URZ ;  /* 0x0000011004087890 */ /* 0x000fe4000fffe0ff */
[----:B------:R-:W-:-:S12]  /*3770*/  UPRMT UR5, URZ, 0x654, UR5 ;  /* 0x00000654ff057896 */ /* 0x000fd80008000005 */
.L_x_50:
[----:B------:R-:W-:Y:S01]  /*3780*/  SHF.L.U32 R6, R3, 0x1f, RZ ;  /* 0x0000001f03067819 */ /* 0x000fe200000006ff */
[----:B------:R-:W-:Y:S02]  /*3790*/  IMAD.U32 R4, RZ, RZ, UR8 ;  /* 0x00000008ff047e24 */ /* 0x000fe4000f8e00ff */
[----:B------:R-:W-:Y:S01]  /*37a0*/  @!P0 IMAD.MOV.U32 R5, RZ, RZ, 0x10 ;  /* 0x00000010ff058424 */ /* 0x000fe200078e00ff */
[----:B------:R-:W2:Y:S02]  /*37b0*/  SYNCS.PHASECHK.TRANS64.TRYWAIT P1, [UR4+0x118], R6 ;  /* 0x00011806ff0075a7 */ /* 0x000ea40008021104 */
[----:B------:R-:W-:-:S04]  /*37c0*/  PRMT R4, R0, 0x654, R4 ;  /* 0x0000065400047816 */ /* 0x000fc80000000004 */
[----:B------:R-:W-:Y:S01]  /*37d0*/  SEL R2, R4, R2, !P0 ;  /* 0x0000000204027207 */ /* 0x000fe20004000000 */
[----:B--2---:R-:W-:Y:S06]  /*37e0*/  @!P1 BRA `(.L_x_48) ;  /* 0x0000005800289947 */ /* 0x004fec0003800000 */
.L_x_146:
[----:B------:R-:W-:Y:S01]  /*37f0*/  UIADD3 UR6, UPT, UPT, UR4, 0x150, URZ ;  /* 0x0000015004067890 */ /* 0x000fe2000fffe0ff */
[----:B------:R3:W-:Y:S01]  /*3800*/  @!P0 SYNCS.ARRIVE.TRANS64.RED RZ, [R2+URZ], R5 ;  /* 0x0000000502ff89a7 */ /* 0x0007e200080004ff */
[----:B------:R-:W-:Y:S01]  /*3810*/  UIADD3 UR7, UPT, UPT, UR4, 0x110, URZ ;  /* 0x0000011004077890 */ /* 0x000fe2000fffe0ff */
[----:B------:R-:W-:-:S08]  /*3820*/  LOP3.LUT R3, R3, 0x1, RZ, 0x3c, !PT ;  /* 0x0000000103037812 */ /* 0x000fd000078e3cff */
[----:B------:R-:W-:Y:S06]  /*3830*/  UGETNEXTWORKID.BROADCAST [UR6], [UR7] ;  /* 0x00000000060073ca */ /* 0x000fec0008000100 */
[----:B---3--:R-:W-:-:S04]  /*3840*/  SHF.L.U32 R5, R8, 0x1f, RZ ;  /* 0x0000001f08057819 */ /* 0x008fc800000006ff */
[----:B------:R-:W3:Y:S02]  /*3850*/  SYNCS.PHASECHK.TRANS64.TRYWAIT P1, [UR4+0x110], R5 ;  /* 0x00011005ff0075a7 */ /* 0x000ee40008021104 */
[----:B---3--:R-:W-:Y:S05]  /*3860*/  @!P1 BRA `(.L_x_49) ;  /* 0x0000005800209947 */ /* 0x008fea0003800000 */
.L_x_148:
[----:B--2---:R-:W2:Y:S01]  /*3870*/  LDS.128 R4, [UR4+0x150] ;  /* 0x00015004ff047984 */ /* 0x004ea20008000c00 */
[----:B------:R-:W-:Y:S01]  /*3880*/  LOP3.LUT R8, R8, 0x1, RZ, 0x3c, !PT ;  /* 0x0000000108087812 */ /* 0x000fe200078e3cff */
[----:B------:R-:W-:Y:S01]  /*3890*/  @!PT LDS RZ, [RZ] ;  /* 0x00000000fffff984 */ /* 0x000fe20000000800 */
[----:B------:R-:W-:Y:S01]  /*38a0*/  @!PT LDS RZ, [RZ] ;  /* 0x00000000fffff984 */ /* 0x000fe20000000800 */
[----:B------:R-:W-:Y:S01]  /*38b0*/  @!PT LDS RZ, [RZ] ;  /* 0x00000000fffff984 */ /* 0x000fe20000000800 */
[----:B------:R-:W-:Y:S01]  /*38c0*/  @!PT LDS RZ, [RZ] ;  /* 0x00000000fffff984 */ /* 0x000fe20000000800 */
[----:B------:R3:W-:Y:S06]  /*38d0*/  MEMBAR.ALL.CTA ;  /* 0x0000000000007992 */ /* 0x0007ec0000008000 */
[----:B---3--:R-:W3:Y:S02]  /*38e0*/  FENCE.VIEW.ASYNC.S ;  /* 0x00000000000073c6 */ /* 0x008ee40000000000 */
[----:B---3--:R-:W-:Y:S01]  /*38f0*/  SYNCS.ARRIVE.TRANS64.RED.A1T0 RZ, [UR5], RZ ;  /* 0x000000ffffff79a7 */ /* 0x008fe20008100405 */
[----:B--2---:R-:W-:-:S13]  /*3900*/  LOP3.LUT P1, RZ, R6, 0x1, RZ, 0xc0, !PT ;  /* 0x0000000106ff7812 */ /* 0x004fda000782c0ff */
[----:B------:R-:W-:Y:S05]  /*3910*/  @P1 BRA `(.L_x_50) ;  /* 0xfffffffc00981947 */ /* 0x000fea000383ffff */
[----:B------:R-:W-:-:S04]  /*3920*/  SHF.L.U32 R0, R3, 0x1f, RZ ;  /* 0x0000001f03007819 */ /* 0x000fc800000006ff */
[----:B------:R-:W2:Y:S02]  /*3930*/  SYNCS.PHASECHK.TRANS64 P0, [UR4+0x118], R0 ;  /* 0x00011800ff0075a7 */ /* 0x000ea40008001004 */
[----:B-12---:R-:W-:Y:S05]  /*3940*/  @P0 EXIT ;  /* 0x000000000000094d */ /* 0x006fea0003800000 */
[----:B------:R-:W-:-:S07]  /*3950*/  MOV R0, UR4 ;  /* 0x0000000400007c02 */ /* 0x000fce0008000f00 */
.L_x_51:
[----:B-1----:R-:W-:-:S04]  /*3960*/  SHF.L.U32 R2, R3, 0x1f, RZ ;  /* 0x0000001f03027819 */ /* 0x002fc800000006ff */
[----:B------:R1:W2:Y:S03]  /*3970*/  SYNCS.PHASECHK.TRANS64.TRYWAIT P0, [R0+URZ+0x118], R2 ;  /* 0x00011802000075a7 */ /* 0x0002a600080011ff */
[----:B--2---:R-:W-:Y:S05]  /*3980*/  @!P0 NANOSLEEP.SYNCS 0x989680 ;  /* 0x009896800000895d */ /* 0x004fea0003900000 */
[----:B------:R-:W2:Y:S02]  /*3990*/  @!P0 SYNCS.PHASECHK.TRANS64 P0, [R0+URZ+0x118], R2 ;  /* 0x00011802000085a7 */ /* 0x000ea400080010ff */
[----:B--2---:R-:W-:Y:S05]  /*39a0*/  @P0 EXIT ;  /* 0x000000000000094d */ /* 0x004fea0003800000 */
[----:B------:R-:W-:Y:S05]  /*39b0*/  BRA `(.L_x_51) ;  /* 0xfffffffc00e87947 */ /* 0x000fea000383ffff */
.L_x_47:
[----:B------:R-:W-:-:S09]  /*39c0*/  UISETP.NE.AND UP0, UPT, UR15, URZ, UPT ;  /* 0x000000ff0f00728c */ /* 0x000fd2000bf05270 */
[----:B------:R-:W-:Y:S05]  /*39d0*/  BRA.U UP0, `(.L_x_52) ;  /* 0x0000000d007c7547 */ /* 0x000fea000b800000 */
[----:B------:R-:W2:Y:S01]  /*39e0*/  S2UR UR7, SR_CgaCtaId ;  /* 0x00000000000779c3 */ /* 0x000ea20000008800 */
[----:B------:R-:W-:Y:S01]  /*39f0*/  UMOV UR4, 0x40 ;  /* 0x0000004000047882 */ /* 0x000fe20000000000 */
[----:B------:R-:W-:Y:S01]  /*3a00*/  NOP ;  /* 0x0000000000007918 */ /* 0x000fe20000000000 */
[----:B------:R-:W-:Y:S01]  /*3a10*/  UMOV UR6, 0x400 ;  /* 0x0000040000067882 */ /* 0x000fe20000000000 */
[----:B--2---:R-:W-:Y:S02]  /*3a20*/  ULEA UR5, UR7, UR4, 0x18 ;  /* 0x0000000407057291 */ /* 0x004fe4000f8ec0ff */
[----:B------:R-:W-:-:S07]  /*3a30*/  ULEA UR6, UR7, UR6, 0x18 ;  /* 0x0000000607067291 */ /* 0x000fce000f8ec0ff */
[----:B------:R-:W2:Y:S02]  /*3a40*/  LDS.U8 R0, [UR5+0x1c] ;  /* 0x00001c05ff007984 */ /* 0x000ea40008000000 */
[----:B--2---:R-:W-:-:S13]  /*3a50*/  ISETP.NE.AND P0, PT, R0, RZ, PT ;  /* 0x000000ff0000720c */ /* 0x004fda0003f05270 */
[----:B------:R-:W-:Y:S05]  /*3a60*/  @P0 BRA `(.L_x_53) ;  /* 0x0000000000580947 */ /* 0x000fea0003800000 */
[----:B------:R-:W-:-:S13]  /*3a70*/  ELECT P0, URZ, PT ;  /* 0x0000000000ff782f */ /* 0x000fda0003800000 */
[----:B------:R-:W-:Y:S05]  /*3a80*/  @!P0 BRA `(.L_x_54) ;  /* 0x0000000000608947 */ /* 0x000fea0003800000 */
[----:B------:R-:W-:Y:S01]  /*3a90*/  UMOV UR4, 0x10 ;  /* 0x0000001000047882 */ /* 0x000fe20000000000 */
[----:B------:R-:W-:Y:S01]  /*3aa0*/  HFMA2 R0, -RZ, RZ, 0, 5.9604644775390625e-08 ;  /* 0x00000001ff007431 */ /* 0x000fe200000001ff */
[----:B------:R-:W-:-:S03]  /*3ab0*/  MOV R2, 0xffff ;  /* 0x0000ffff00027802 */ /* 0x000fc60000000f00 */
[----:B------:R-:W-:Y:S04]  /*3ac0*/  DEPBAR.LE SB2, 0x36 ;  /* 0x0000ad800000791a */ /* 0x000fe80000000000 */
[----:B------:R-:W2:Y:S02]  /*3ad0*/  UTCATOMSWS.FIND_AND_SET.ALIGN UP0, UR4, UR4 ;  /* 0x00000004000475e3 */ /* 0x000ea40008000800 */
[----:B--2---:R-:W-:Y:S01]  /*3ae0*/  MOV R3, UR4 ;  /* 0x0000000400037c02 */ /* 0x004fe20008000f00 */
[----:B------:R-:W-:Y:S06]  /*3af0*/  BRA.U UP0, `(.L_x_55) ;  /* 0x0000000100187547 */ /* 0x000fec000b800000 */
.L_x_56:
[----:B------:R-:W-:Y:S05]  /*3b00*/  NANOSLEEP 0x64 ;  /* 0x000000640000795d */ /* 0x000fea0003800000 */
[----:B------:R-:W-:-:S05]  /*3b10*/  UMOV UR4, 0x10 ;  /* 0x0000001000047882 */ /* 0x000fca0000000000 */
[----:B------:R-:W-:Y:S04]  /*3b20*/  DEPBAR.LE SB2, 0x36 ;  /* 0x0000ad800000791a */ /* 0x000fe80000000000 */
[----:B------:R-:W2:Y:S02]  /*3b30*/  UTCATOMSWS.FIND_AND_SET.ALIGN UP0, UR4, UR4 ;  /* 0x00000004000475e3 */ /* 0x000ea40008000800 */
[----:B--2---:R-:W-:Y:S01]  /*3b40*/  MOV R3, UR4 ;  /* 0x0000000400037c02 */ /* 0x004fe20008000f00 */
[----:B------:R-:W-:Y:S05]  /*3b50*/  BRA.U !UP0, `(.L_x_56) ;  /* 0xfffffffd08e87547 */ /* 0x000fea000b83ffff */
.L_x_55:
[-C--:B------:R-:W-:Y:S02]  /*3b60*/  SHF.L.U32 R2, R2, R3.reuse, RZ ;  /* 0x0000000302027219 */ /* 0x080fe400000006ff */
[----:B------:R-:W-:Y:S01]  /*3b70*/  SHF.L.U32 R0, R0, R3, RZ ;  /* 0x0000000300007219 */ /* 0x000fe200000006ff */
[----:B------:R-:W-:Y:S02]  /*3b80*/  IMAD.SHL.U32 R3, R3, 0x20, RZ ;  /* 0x0000002003037824 */ /* 0x000fe400078e00ff */
[----:B------:R2:W-:Y:S04]  /*3b90*/  ATOMS.OR RZ, [UR5+0x14], R2 ;  /* 0x00001402ffff798c */ /* 0x0005e8000b000005 */
[----:B------:R2:W-:Y:S04]  /*3ba0*/  ATOMS.OR RZ, [UR5+0x18], R0 ;  /* 0x00001800ffff798c */ /* 0x0005e8000b000005 */
[----:B------:R2:W-:Y:S01]  /*3bb0*/  STS [UR6+0x160], R3 ;  /* 0x00016003ff007988 */ /* 0x0005e20008000806 */
[----:B------:R-:W-:Y:S05]  /*3bc0*/  BRA `(.L_x_54) ;  /* 0x0000000000107947 */ /* 0x000fea0003800000 */
.L_x_53:
[----:B------:R-:W-:Y:S02]  /*3bd0*/  MOV R0, 0xffffffff ;  /* 0xffffffff00007802 */ /* 0x000fe40000000f00 */
[----:B------:R-:W-:-:S03]  /*3be0*/  MOV R2, 0x3c10 ;  /* 0x00003c1000027802 */ /* 0x000fc60000000f00 */
[----:B------:R2:W-:Y:S04]  /*3bf0*/  STS [UR6+0x160], R0 ;  /* 0x00016000ff007988 */ /* 0x0005e80008000806 */
[----:B-12--5:R-:W-:Y:S05]  /*3c00*/  CALL.REL.NOINC `($__internal_1_$__cuda_sm10x_tcgen05_guardrail_trap_phase_invalid_during_alloc) ;  /* 0x0000005800b47944 */ /* 0x026fea0003c00000 */
.L_x_54:
[----:B------:R-:W-:Y:S05]  /*3c10*/  WARPSYNC.ALL ;  /* 0x0000000000007948 */ /* 0x000fea0003800000 */
[----:B------:R-:W3:Y:S01]  /*3c20*/  S2UR UR4, SR_CgaCtaId ;  /* 0x00000000000479c3 */ /* 0x000ee20000008800 */
[----:B------:R-:W-:Y:S01]  /*3c30*/  UMOV UR21, 0x400 ;  /* 0x0000040000157882 */ /* 0x000fe20000000000 */
[----:B------:R-:W-:-:S06]  /*3c40*/  NOP ;  /* 0x0000000000007918 */ /* 0x000fcc0000000000 */
[----:B------:R-:W-:Y:S06]  /*3c50*/  BAR.ARV 0x6, 0xa0 ;  /* 0x0182800000007b1d */ /* 0x000fec0000002000 */
[----:B------:R-:W4:Y:S01]  /*3c60*/  LDCU UR5, c[0x0][0x394] ;  /* 0x00007280ff0577ac */ /* 0x000f220008000800 */
[----:B------:R-:W-:Y:S01]  /*3c70*/  IMAD.MOV.U32 R10, RZ, RZ, 0x1 ;  /* 0x00000001ff0a7424 */ /* 0x000fe200078e00ff */
[----:B------:R-:W-:Y:S01]  /*3c80*/  CS2R R8, SRZ ;  /* 0x0000000000087805 */ /* 0x000fe2000001ff00 */
[----:B------:R-:W-:Y:S01]  /*3c90*/  UMOV UR24, URZ ;  /* 0x000000ff00187c82 */ /* 0x000fe20008000000 */
[----:B------:R-:W-:Y:S01]  /*3ca0*/  UMOV UR18, URZ ;  /* 0x000000ff00127c82 */ /* 0x000fe20008000000 */
[----:B------:R-:W-:Y:S01]  /*3cb0*/  UMOV UR32, 0x0 ;  /* 0x0000000000207882 */ /* 0x000fe20000000000 */
[----:B------:R-:W-:Y:S01]  /*3cc0*/  UMOV UR33, 0x4118490 ;  /* 0x0411849000217882 */ /* 0x000fe20000000000 */
[----:B------:R-:W-:Y:S01]  /*3cd0*/  UMOV UR30, 0x0 ;  /* 0x00000000001e7882 */ /* 0x000fe20000000000 */
[----:B------:R-:W-:Y:S01]  /*3ce0*/  UMOV UR31, 0x4118490 ;  /* 0x04118490001f7882 */ /* 0x000fe20000000000 */
[----:B---3--:R-:W-:Y:S01]  /*3cf0*/  ULEA UR21, UR4, UR21, 0x18 ;  /* 0x0000001504157291 */ /* 0x008fe2000f8ec0ff */
[----:B------:R-:W3:Y:S03]  /*3d00*/  LDCU UR4, c[0x0][0x394] ;  /* 0x00007280ff0477ac */ /* 0x000ee60008000800 */
[----:B------:R-:W-:-:S02]  /*3d10*/  UIADD3 UR23, UPT, UPT, UR21, 0x3400, URZ ;  /* 0x0000340015177890 */ /* 0x000fc4000fffe0ff */
[----:B------:R-:W-:-:S03]  /*3d20*/  UIADD3 UR35, UPT, UPT, UR21, 0x118, URZ ;  /* 0x0000011815237890 */ /* 0x000fc6000fffe0ff */
[----:B------:R-:W2:Y:S01]  /*3d30*/  LDS R11, [UR21+0x160] ;  /* 0x00016015ff0b7984 */ /* 0x000ea20008000800 */
[----:B------:R-:W-:Y:S02]  /*3d40*/  USHF.R.U32.HI UR23, URZ, 0x4, UR23 ;  /* 0x00000004ff177899 */ /* 0x000fe40008011617 */
[----:B------:R-:W-:Y:S02]  /*3d50*/  UPRMT UR35, URZ, 0x654, UR35 ;  /* 0x00000654ff237896 */ /* 0x000fe40008000023 */
[----:B------:R-:W-:Y:S02]  /*3d60*/  ULOP3.LUT UR23, UR23, 0x3fff, URZ, 0xc0, !UPT ;  /* 0x00003fff17177892 */ /* 0x000fe4000f8ec0ff */
[----:B----4-:R-:W-:Y:S01]  /*3d70*/  UISETP.GE.AND UP4, UPT, UR5, 0x1, UPT ;  /* 0x000000010500788c */ /* 0x010fe2000bf86270 */
[----:B------:R-:W-:Y:S01]  /*3d80*/  UMOV UR28, 0x0 ;  /* 0x00000000001c7882 */ /* 0x000fe20000000000 */
[----:B------:R-:W-:Y:S01]  /*3d90*/  UMOV UR29, 0x4118490 ;  /* 0x04118490001d7882 */ /* 0x000fe20000000000 */
[----:B---3--:R-:W-:Y:S01]  /*3da0*/  UIADD3 UR4, UPT, UPT, UR4, 0x3f, URZ ;  /* 0x0000003f04047890 */ /* 0x008fe2000fffe0ff */
[----:B------:R-:W-:Y:S01]  /*3db0*/  UMOV UR26, 0x0 ;  /* 0x00000000001a7882 */ /* 0x000fe20000000000 */
[----:B------:R-:W-:-:S02]  /*3dc0*/  UMOV UR27, 0x4118490 ;  /* 0x04118490001b7882 */ /* 0x000fc40000000000 */
[----:B------:R-:W-:-:S04]  /*3dd0*/  USHF.R.S32.HI UR34, URZ, 0x1f, UR4 ;  /* 0x0000001fff227899 */ /* 0x000fc80008011404 */
[----:B------:R-:W-:Y:S02]  /*3de0*/  ULEA.HI UR34, UR34, UR4, URZ, 0x6 ;  /* 0x0000000422227291 */ /* 0x000fe4000f8f30ff */
[----:B------:R-:W-:Y:S02]  /*3df0*/  UIADD3 UR4, UPT, UPT, UR21, 0x1d400, URZ ;  /* 0x0001d40015047890 */ /* 0x000fe4000fffe0ff */
[----:B------:R-:W-:Y:S02]  /*3e00*/  USHF.R.S32.HI UR34, URZ, 0x6, UR34 ;  /* 0x00000006ff227899 */ /* 0x000fe40008011422 */
[----:B------:R-:W-:Y:S02]  /*3e10*/  USHF.R.U32.HI UR4, URZ, 0x4, UR4 ;  /* 0x00000004ff047899 */ /* 0x000fe40008011604 */
[----:B------:R-:W-:Y:S02]  /*3e20*/  UISETP.LT.AND UP0, UPT, UR34, 0x1, UPT ;  /* 0x000000012200788c */ /* 0x000fe4000bf01270 */
[----:B------:R-:W-:-:S02]  /*3e30*/  ULOP3.LUT UR22, UR4, 0x3fff, URZ, 0xc0, !UPT ;  /* 0x00003fff04167892 */ /* 0x000fc4000f8ec0ff */
[----:B------:R-:W-:-:S04]  /*3e40*/  USEL UR36, UR34, 0x1, !UP0 ;  /* 0x0000000122247887 */ /* 0x000fc8000c000000 */
[----:B------:R-:W-:Y:S01]  /*3e50*/  UIADD3 UR36, UPT, UPT, -UR36, URZ, URZ ;  /* 0x000000ff24247290 */ /* 0x000fe2000fffe1ff */
[C---:B--2---:R-:W-:Y:S01]  /*3e60*/  VIADD R3, R11.reuse, 0x40 ;  /* 0x000000400b037836 */ /* 0x044fe20000000000 */
[----:B------:R-:W-:-:S04]  /*3e70*/  LOP3.LUT R2, R11, 0xffff, RZ, 0xc0, !PT ;  /* 0x0000ffff0b027812 */ /* 0x000fc800078ec0ff */
[----:B------:R-:W-:-:S05]  /*3e80*/  LOP3.LUT R3, R3, 0xffff, RZ, 0xc0, !PT ;  /* 0x0000ffff03037812 */ /* 0x000fca00078ec0ff */
[----:B------:R2:W-:Y:S02]  /*3e90*/  STL.64 [R1], R2 ;  /* 0x0000000201007387 */ /* 0x0005e40000100a00 */
.L_x_63:
[----:B--2---:R-:W-:-:S04]  /*3ea0*/  SHF.L.U32 R2, R9, 0x1f, RZ ;  /* 0x0000001f09027819 */ /* 0x004fc800000006ff */
[----:B------:R-:W2:Y:S02]  /*3eb0*/  SYNCS.PHASECHK.TRANS64.TRYWAIT P0, [UR21+0x110], R2 ;  /* 0x00011002ff0075a7 */ /* 0x000ea40008001115 */
[----:B--23--:R-:W-:Y:S05]  /*3ec0*/  @!P0 BRA `(.L_x_57) ;  /* 0x0000005000a08947 */ /* 0x00cfea0003800000 */
.L_x_150:
[----:B------:R-:W3:Y:S01]  /*3ed0*/  LDS.128 R4, [UR21+0x150] ;  /* 0x00015015ff047984 */ /* 0x000ee20008000c00 */
[----:B------:R-:W-:Y:S01]  /*3ee0*/  ULEA UR25, UR24, UR21, 0x3 ;  /* 0x0000001518197291 */ /* 0x000fe2000f8e18ff */
[----:B--2---:R-:W-:Y:S01]  /*3ef0*/  SHF.L.U32 R2, R10, 0x1f, RZ ;  /* 0x0000001f0a027819 */ /* 0x004fe200000006ff */
[----:B------:R-:W-:Y:S01]  /*3f00*/  @!PT LDS RZ, [RZ] ;  /* 0x00000000fffff984 */ /* 0x000fe20000000800 */
[----:B------:R-:W-:Y:S01]  /*3f10*/  @!PT LDS RZ, [RZ] ;  /* 0x00000000fffff984 */ /* 0x000fe20000000800 */
[----:B------:R-:W-:Y:S01]  /*3f20*/  @!PT LDS RZ, [RZ] ;  /* 0x00000000fffff984 */ /* 0x000fe20000000800 */
[----:B------:R-:W-:Y:S01]  /*3f30*/  @!PT LDS RZ, [RZ] ;  /* 0x00000000fffff984 */ /* 0x000fe20000000800 */
[----:B------:R2:W-:Y:S06]  /*3f40*/  MEMBAR.ALL.CTA ;  /* 0x0000000000007992 */ /* 0x0005ec0000008000 */
[----:B--2---:R-:W2:Y:S02]  /*3f50*/  FENCE.VIEW.ASYNC.S ;  /* 0x00000000000073c6 */ /* 0x004ea40000000000 */
[----:B--2---:R-:W-:Y:S01]  /*3f60*/  SYNCS.ARRIVE.TRANS64.RED.A1T0 RZ, [UR35], RZ ;  /* 0x000000ffffff79a7 */ /* 0x004fe20008100423 */
[----:B------:R-:W2:Y:S02]  /*3f70*/  SYNCS.PHASECHK.TRANS64.TRYWAIT P0, [UR25+0x130], R2 ;  /* 0x00013002ff0075a7 */ /* 0x000ea40008001119 */
[----:B--23--:R-:W-:Y:S05]  /*3f80*/  @!P0 BRA `(.L_x_58) ;  /* 0x0000005000888947 */ /* 0x00cfea0003800000 */
.L_x_152:
[----:B------:R-:W-:Y:S05]  /*3f90*/  BRA.U !UP4, `(.L_x_59) ;  /* 0x000000010cf87547 */ /* 0x000fea000b800000 */
[----:B--2---:R-:W-:Y:S01]  /*3fa0*/  IMAD.U32 R0, RZ, RZ, UR24 ;  /* 0x00000018ff007e24 */ /* 0x004fe2000f8e00ff */
[----:B------:R-:W-:-:S04]  /*3fb0*/  ULEA UR4, UR18, UR21, 0x3 ;  /* 0x0000001512047291 */ /* 0x000fc8000f8e18ff */
[----:B------:R-:W-:-:S05]  /*3fc0*/  LEA R0, R0, R1, 0x2 ;  /* 0x0000000100007211 */ /* 0x000fca00078e10ff */
[----:B------:R2:W5:Y:S01]  /*3fd0*/  LDL R2, [R0] ;  /* 0x0000000000027983 */ /* 0x0005620000100800 */
[----:B------:R-:W-:Y:S01]  /*3fe0*/  UPLOP3.LUT UP2, UPT, UPT, UPT, UPT, 0x40, 0x4 ;  /* 0x000000000004789c */ /* 0x000fe20003f4e870 */
[----:B------:R-:W-:Y:S01]  /*3ff0*/  UMOV UR20, UR36 ;  /* 0x0000002400147c82 */ /* 0x000fe20008000000 */
[----:B------:R-:W-:Y:S01]  /*4000*/  UMOV UR19, UR34 ;  /* 0x0000002200137c82 */ /* 0x000fe20008000000 */
[----:B------:R-:W-:Y:S01]  /*4010*/  UMOV UR5, UR18 ;  /* 0x0000001200057c82 */ /* 0x000fe20008000000 */
[----:B--2---:R-:W-:-:S04]  /*4020*/  SHF.L.U32 R0, R8, 0x1f, RZ ;  /* 0x0000001f08007819 */ /* 0x004fc800000006ff */
[----:B------:R2:W3:Y:S03]  /*4030*/  SYNCS.PHASECHK.TRANS64.TRYWAIT P2, [UR4], R0 ;  /* 0x00000000ff0075a7 */ /* 0x0004e60008041104 */
.L_x_62:
[----:B------:R-:W-:Y:S02]  /*4040*/  UIADD3 UR20, UPT, UPT, UR20, 0x1, URZ ;  /* 0x0000000114147890 */ /* 0x000fe4000fffe0ff */
[----:B------:R-:W-:Y:S02]  /*4050*/  ULEA UR17, UR5, UR21, 0x3 ;  /* 0x0000001505117291 */ /* 0x000fe4000f8e18ff */
[----:B------:R-:W-:Y:S01]  /*4060*/  UISETP.NE.AND UP3, UPT, UR20, URZ, UPT ;  /* 0x000000ff1400728c */ /* 0x000fe2000bf65270 */
[----:B--234-:R-:W-:Y:S10]  /*4070*/  @P2 BRA `(.L_x_60) ;  /* 0x00000000000c2947 */ /* 0x01cff40003800000 */
[----:B------:R-:W-:Y:S04]  /*4080*/  SHF.L.U32 R3, R8, 0x1f, RZ ;  /* 0x0000001f08037819 */ /* 0x000fe800000006ff */
[----:B------:R-:W3:Y:S02]  /*4090*/  SYNCS.PHASECHK.TRANS64.TRYWAIT P0, [UR17], R3 ;  /* 0x00000003ff0075a7 */ /* 0x000ee40008001111 */
[----:B---3--:R-:W-:Y:S05]  /*40a0*/  @!P0 BRA `(.L_x_61) ;  /* 0x0000005000588947 */ /* 0x008fea0003800000 */
.L_x_60:
[----:B------:R-:W-:Y:S01]  /*40b0*/  UISETP.NE.AND UP0, UPT, UR19, 0x1, UPT ;  /* 0x000000011300788c */ /* 0x000fe2000bf05270 */
[----:B------:R-:W-:Y:S01]  /*40c0*/  PLOP3.LUT P2, PT, PT, PT, PT, 0x80, 0x8 ;  /* 0x000000000008781c */ /* 0x000fe20003f4f070 */
[----:B------:R-:W-:Y:S01]  /*40d0*/  UIADD3 UR4, UPT, UPT, UR5, 0x1, URZ ;  /* 0x0000000105047890 */ /* 0x000fe2000fffe0ff */
[----:B------:R-:W-:Y:S11]  /*40e0*/  ELECT P1, URZ, PT ;  /* 0x0000000000ff782f */ /* 0x000ff60003820000 */
[----:B------:R-:W-:Y:S02]  /*40f0*/  @!UPT UIADD3 URZ, UPT, UPT, URZ, URZ, URZ ;  /* 0x000000fffffff290 */ /* 0x000fe4000fffe0ff */
[----:B-----5:R-:W-:Y:S01]  /*4100*/  @P1 R2UR.BROADCAST UR8, R2 ;  /* 0x00000000020812ca */ /* 0x020fe200008e0000 */
[----:B------:R-:W-:Y:S01]  /*4110*/  UISETP.NE.AND UP1, UPT, UR4, 0xd, UPT ;  /* 0x0000000d0400788c */ /* 0x000fe2000bf25270 */
[----:B------:R-:W-:Y:S01]  /*4120*/  PLOP3.LUT P0, PT, PT, PT, UP0, 0x80, 0x8 ;  /* 0x000000000008781c */ /* 0x000fe20003f0f008 */
[----:B------:R-:W-:Y:S02]  /*4130*/  ULEA UR10, UR5, UR23, 0x9 ;  /* 0x00000017050a7291 */ /* 0x000fe4000f8e48ff */
[----:B------:R-:W-:Y:S02]  /*4140*/  USEL UR6, URZ, 0x1, UP1 ;  /* 0x00000001ff067887 */ /* 0x000fe40008800000 */
[----:B------:R-:W-:Y:S02]  /*4150*/  USEL UR18, UR4, URZ, UP1 ;  /* 0x000000ff04127287 */ /* 0x000fe40008800000 */
[----:B------:R-:W-:Y:S02]  /*4160*/  ULEA UR14, UR5, UR22, 0x9 ;  /* 0x00000016050e7291 */ /* 0x000fe4000f8e48ff */
[----:B------:R-:W-:Y:S01]  /*4170*/  @UP0 ULEA UR4, UR18, UR21, 0x3 ;  /* 0x0000001512040291 */ /* 0x000fe2000f8e18ff */
[----:B------:R-:W-:Y:S01]  /*4180*/  LOP3.LUT R8, R8, UR6, RZ, 0x3c, !PT ;  /* 0x0000000608087c12 */ /* 0x000fe2000f8e3cff */
[----:B------:R-:W-:Y:S02]  /*4190*/  UIADD3 UR6, UPT, UPT, UR10, 0x80, URZ ;  /* 0x000000800a067890 */ /* 0x000fe4000fffe0ff */
[----:B------:R-:W-:Y:S01]  /*41a0*/  UIADD3 UR12, UPT, UPT, UR10, 0x100, URZ ;  /* 0x000001000a0c7890 */ /* 0x000fe2000fffe0ff */
[----:B--2---:R-:W-:Y:S01]  /*41b0*/  @P0 SHF.L.U32 R0, R8, 0x1f, RZ ;  /* 0x0000001f08000819 */ /* 0x004fe200000006ff */
[----:B------:R-:W-:Y:S01]  /*41c0*/  UIADD3 UR19, UPT, UPT, UR19, -0x1, URZ ;  /* 0xffffffff13137890 */ /* 0x000fe2000fffe0ff */
[----:B------:R-:W-:Y:S02]  /*41d0*/  UMOV UR11, 0x40004040 ;  /* 0x40004040000b7882 */ /* 0x000fe40000000000 */
[----:B------:R4:W2:Y:S01]  /*41e0*/  @P0 SYNCS.PHASECHK.TRANS64.TRYWAIT P2, [UR4], R0 ;  /* 0x00000000ff0005a7 */ /* 0x0008a20008041104 */
[----:B------:R-:W-:Y:S11]  /*41f0*/  ELECT P0, URZ, PT ;  /* 0x0000000000ff782f */ /* 0x000ff60003800000 */
[----:B------:R-:W-:Y:S02]  /*4200*/  @!UPT UIADD3 URZ, UPT, UPT, URZ, URZ, URZ ;  /* 0x000000fffffff290 */ /* 0x000fe4000fffe0ff */
[C---:B------:R-:W-:Y:S01]  /*4210*/  @P0 R2UR.BROADCAST UR16, R2.reuse ;  /* 0x00000000021002ca */ /* 0x040fe200008e0000 */
[----:B------:R-:W-:Y:S01]  /*4220*/  UIADD3 UR4, UPT, UPT, UR14, 0x80, URZ ;  /* 0x000000800e047890 */ /* 0x000fe2000fffe0ff */
[----:B------:R-:W-:Y:S01]  /*4230*/  ELECT P0, URZ, PT ;  /* 0x0000000000ff782f */ /* 0x000fe20003800000 */
[----:B------:R-:W-:Y:S01]  /*4240*/  UMOV UR15, 0x40004040 ;  /* 0x40004040000f7882 */ /* 0x000fe20000000000 */
[----:B------:R-:W-:Y:S01]  /*4250*/  UMOV UR7, 0x40004040 ;  /* 0x4000404000077882 */ /* 0x000fe20000000000 */
[----:B------:R3:W-:Y:S01]  /*4260*/  UTCHMMA gdesc[UR10], gdesc[UR14], tmem[UR8], tmem[UR32], idesc[UR33], UP2 ;  /* 0x00ff200e0a0075ea */ /* 0x0007e20009000008 */
[----:B------:R-:W-:Y:S01]  /*4270*/  UPLOP3.LUT UP2, UPT, UPT, UPT, UPT, 0x80, 0x8 ;  /* 0x000000000008789c */ /* 0x000fe20003f4f070 */
[----:B------:R-:W-:Y:S01]  /*4280*/  UMOV UR5, 0x40004040 ;  /* 0x4000404000057882 */ /* 0x000fe20000000000 */
[----:B------:R-:W-:Y:S01]  /*4290*/  UMOV UR13, 0x40004040 ;  /* 0x40004040000d7882 */ /* 0x000fe20000000000 */
[----:B------:R-:W-:Y:S04]  /*42a0*/  UMOV UR9, 0x40004040 ;  /* 0x4000404000097882 */ /* 0x000fe80000000000 */
[----:B------:R1:W-:Y:S01]  /*42b0*/  UTCHMMA gdesc[UR6], gdesc[UR4], tmem[UR16], tmem[UR30], idesc[UR31], UPT ;  /* 0x00ff1e04060075ea */ /* 0x0003e2000b800010 */
[----:B---3--:R-:W-:Y:S01]  /*42c0*/  UIADD3 UR8, UPT, UPT, UR14, 0x100, URZ ;  /* 0x000001000e087890 */ /* 0x008fe2000fffe0ff */
[C---:B------:R-:W-:Y:S02]  /*42d0*/  @P0 R2UR.BROADCAST UR15, R2.reuse ;  /* 0x00000000020f02ca */ /* 0x040fe400008e0000 */
[----:B------:R-:W-:Y:S01]  /*42e0*/  ELECT P0, URZ, PT ;  /* 0x0000000000ff782f */ /* 0x000fe20003800000 */
[----:B------:R-:W-:Y:S02]  /*42f0*/  UIADD3 UR10, UPT, UPT, UR10, 0x180, URZ ;  /* 0x000001800a0a7890 */ /* 0x000fe4000fffe0ff */
[----:B-1----:R-:W-:Y:S10]  /*4300*/  UIADD3 UR6, UPT, UPT, UR14, 0x180, URZ ;  /* 0x000001800e067890 */ /* 0x002ff4000fffe0ff */
[----:B------:R-:W-:Y:S01]  /*4310*/  @P0 R2UR.BROADCAST UR14, R2 ;  /* 0x00000000020e02ca */ /* 0x000fe200008e0000 */
[----:B------:R-:W-:Y:S01]  /*4320*/  UIADD3 UR4, UPT, UPT, UR17, 0x68, URZ ;  /* 0x0000006811047890 */ /* 0x000fe2000fffe0ff */
[----:B------:R-:W-:Y:S01]  /*4330*/  UMOV UR5, UR18 ;  /* 0x0000001200057c82 */ /* 0x000fe20008000000 */
[----:B------:R4:W-:Y:S10]  /*4340*/  UTCHMMA gdesc[UR12], gdesc[UR8], tmem[UR15], tmem[UR28], idesc[UR29], UPT ;  /* 0x00ff1c080c0075ea */ /* 0x0009f4000b80000f */
[----:B------:R4:W-:Y:S01]  /*4350*/  UTCHMMA gdesc[UR10], gdesc[UR6], tmem[UR14], tmem[UR26], idesc[UR27], UPT ;  /* 0x00ff1a060a0075ea */ /* 0x0009e2000b80000e */
[----:B------:R4:W-:Y:S01]  /*4360*/  UTCBAR [UR4], URZ ;  /* 0x000000ff040073e9 */ /* 0x0009e200080000ff */
[----:B------:R-:W-:Y:S05]  /*4370*/  BRA.U UP3, `(.L_x_62) ;  /* 0xfffffffd03307547 */ /* 0x000fea000b83ffff */
.L_x_59:
[----:B----4-:R-:W-:Y:S01]  /*4380*/  UIADD3 UR4, UPT, UPT, UR24, 0x1, URZ ;  /* 0x0000000118047890 */ /* 0x010fe2000fffe0ff */
[----:B------:R-:W-:Y:S01]  /*4390*/  LOP3.LUT P0, RZ, R6, 0x1, RZ, 0xc0, !PT ;  /* 0x0000000106ff7812 */ /* 0x000fe2000780c0ff */
[----:B------:R-:W-:Y:S01]  /*43a0*/  UIADD3 UR5, UPT, UPT, UR25, 0x120, URZ ;  /* 0x0000012019057890 */ /* 0x000fe2000fffe0ff */
[----:B------:R-:W-:Y:S01]  /*43b0*/  LOP3.LUT R9, R9, 0x1, RZ, 0x3c, !PT ;  /* 0x0000000109097812 */ /* 0x000fe200078e3cff */
[----:B------:R-:W-:-:S04]  /*43c0*/  UISETP.NE.AND UP0, UPT, UR4, 0x2, UPT ;  /* 0x000000020400788c */ /* 0x000fc8000bf05270 */
[----:B------:R-:W-:Y:S02]  /*43d0*/  USEL UR6, URZ, 0x1, UP0 ;  /* 0x00000001ff067887 */ /* 0x000fe40008000000 */
[----:B------:R-:W-:Y:S01]  /*43e0*/  USEL UR24, UR4, URZ, UP0 ;  /* 0x000000ff04187287 */ /* 0x000fe20008000000 */
[----:B------:R3:W-:Y:S03]  /*43f0*/  UTCBAR [UR5], URZ ;  /* 0x000000ff050073e9 */ /* 0x0007e600080000ff */
[----:B------:R-:W-:Y:S01]  /*4400*/  LOP3.LUT R10, R10, UR6, RZ, 0x3c, !PT ;  /* 0x000000060a0a7c12 */ /* 0x000fe2000f8e3cff */
[----:B------:R-:W-:Y:S07]  /*4410*/  @P0 BRA `(.L_x_63) ;  /* 0xfffffff800a00947 */ /* 0x000fee000383ffff */
[----:B------:R-:W4:Y:S01]  /*4420*/  S2UR UR6, SR_CgaCtaId ;  /* 0x00000000000679c3 */ /* 0x000f220000008800 */
[----:B------:R-:W-:Y:S01]  /*4430*/  ELECT P0, URZ, PT ;  /* 0x0000000000ff782f */ /* 0x000fe20003800000 */
[----:B--2---:R-:W-:Y:S01]  /*4440*/  IMAD.MOV.U32 R0, RZ, RZ, 0x1 ;  /* 0x00000001ff007424 */ /* 0x004fe200078e00ff */
[----:B------:R-:W-:Y:S01]  /*4450*/  UIADD3 UR21, UPT, UPT, UR21, 0x130, URZ ;  /* 0x0000013015157890 */ /* 0x000fe2000fffe0ff */
[----:B------:R-:W-:Y:S01]  /*4460*/  SHF.L.U32 R2, R10, 0x1f, RZ ;  /* 0x0000001f0a027819 */ /* 0x000fe200000006ff */
[----:B------:R-:W-:-:S03]  /*4470*/  UMOV UR4, 0x40 ;  /* 0x0000004000047882 */ /* 0x000fc60000000000 */
[----:B------:R-:W-:Y:S01]  /*4480*/  UVIRTCOUNT.DEALLOC.SMPOOL 0x80 ;  /* 0x000000800000784c */ /* 0x000fe20000000000 */
[----:B----4-:R-:W-:Y:S02]  /*4490*/  ULEA UR6, UR6, UR4, 0x18 ;  /* 0x0000000406067291 */ /* 0x010fe4000f8ec0ff */
[----:B------:R-:W-:-:S07]  /*44a0*/  ULEA UR4, UR24, UR21, 0x3 ;  /* 0x0000001518047291 */ /* 0x000fce000f8e18ff */
[----:B------:R2:W-:Y:S02]  /*44b0*/  @P0 STS.U8 [UR6+0x1c], R0 ;  /* 0x00001c00ff000988 */ /* 0x0005e40008000006 */
[----:B------:R-:W4:Y:S02]  /*44c0*/  SYNCS.PHASECHK.TRANS64.TRYWAIT P0, [UR4], R2 ;  /* 0x00000002ff0075a7 */ /* 0x000f240008001104 */
[----:B--2-4-:R-:W-:Y:S05]  /*44d0*/  @!P0 BRA `(.L_x_64) ;  /* 0x0000004c00648947 */ /* 0x014fea0003800000 */
.L_x_155:
[----:B------:R-:W-:-:S04]  /*44e0*/  UIADD3 UR4, UPT, UPT, UR24, 0x1, URZ ;  /* 0x0000000118047890 */ /* 0x000fc8000fffe0ff */
[----:B------:R-:W-:-:S04]  /*44f0*/  UISETP.NE.AND UP0, UPT, UR4, 0x2, UPT ;  /* 0x000000020400788c */ /* 0x000fc8000bf05270 */
[----:B---3--:R-:W-:Y:S02]  /*4500*/  USEL UR5, URZ, 0x1, UP0 ;  /* 0x00000001ff057887 */ /* 0x008fe40008000000 */
[----:B------:R-:W-:-:S04]  /*4510*/  USEL UR4, UR4, URZ, UP0 ;  /* 0x000000ff04047287 */ /* 0x000fc80008000000 */
[----:B------:R-:W-:Y:S01]  /*4520*/  ULEA UR4, UR4, UR21, 0x3 ;  /* 0x0000001504047291 */ /* 0x000fe2000f8e18ff */
[----:B--2---:R-:W-:-:S04]  /*4530*/  LOP3.LUT R2, R10, UR5, RZ, 0x3c, !PT ;  /* 0x000000050a027c12 */ /* 0x004fc8000f8e3cff */
[----:B------:R-:W-:-:S04]  /*4540*/  SHF.L.U32 R2, R2, 0x1f, RZ ;  /* 0x0000001f02027819 */ /* 0x000fc800000006ff */
[----:B------:R-:W2:Y:S02]  /*4550*/  SYNCS.PHASECHK.TRANS64.TRYWAIT P0, [UR4], R2 ;  /* 0x00000002ff0075a7 */ /* 0x000ea40008001104 */
[----:B--2---:R-:W-:Y:S05]  /*4560*/  @!P0 BRA `(.L_x_65) ;  /* 0x0000004c00588947 */ /* 0x004fea0003800000 */
.L_x_157:
[----:B------:R-:W-:Y:S01]  /*4570*/  NOP ;  /* 0x0000000000007918 */ /* 0x000fe20000000000 */
[----:B--2---:R-:W2:Y:S01]  /*4580*/  LDS R0, [UR6+0x14] ;  /* 0x00001406ff007984 */ /* 0x004ea20008000800 */
[----:B------:R-:W-:Y:S01]  /*4590*/  LOP3.LUT R3, R11, 0xffff, RZ, 0xc0, !PT ;  /* 0x0000ffff0b037812 */ /* 0x000fe200078ec0ff */
[----:B------:R-:W-:-:S03]  /*45a0*/  IMAD.MOV.U32 R2, RZ, RZ, 0xffff ;  /* 0x0000ffffff027424 */ /* 0x000fc600078e00ff */
[----:B------:R-:W-:-:S04]  /*45b0*/  SHF.R.U32.HI R3, RZ, 0x5, R3 ;  /* 0x00000005ff037819 */ /* 0x000fc80000011603 */
[----:B------:R-:W-:-:S04]  /*45c0*/  SHF.L.U32 R2, R2, R3, RZ ;  /* 0x0000000302027219 */ /* 0x000fc800000006ff */
[----:B--2---:R-:W-:-:S04]  /*45d0*/  LOP3.LUT R0, R0, R2, RZ, 0xc0, !PT ;  /* 0x0000000200007212 */ /* 0x004fc800078ec0ff */
[----:B------:R-:W-:Y:S01]  /*45e0*/  ISETP.NE.AND P0, PT, R0, R2, PT ;  /* 0x000000020000720c */ /* 0x000fe20003f05270 */
[----:B------:R-:W-:-:S05]  /*45f0*/  IMAD.MOV.U32 R0, RZ, RZ, 0x1 ;  /* 0x00000001ff007424 */ /* 0x000fca00078e00ff */
[----:B------:R-:W-:-:S07]  /*4600*/  SHF.L.U32 R0, R0, R3, RZ ;  /* 0x0000000300007219 */ /* 0x000fce00000006ff */
[----:B------:R-:W-:Y:S05]  /*4610*/  @P0 BRA `(.L_x_66) ;  /* 0x00000000005c0947 */ /* 0x000fea0003800000 */
[----:B------:R-:W2:Y:S02]  /*4620*/  LDS R3, [UR6+0x18] ;  /* 0x00001806ff037984 */ /* 0x000ea40008000800 */
[----:B--2---:R-:W-:-:S04]  /*4630*/  LOP3.LUT R3, R3, R0, RZ, 0xc0, !PT ;  /* 0x0000000003037212 */ /* 0x004fc800078ec0ff */
[----:B------:R-:W-:-:S13]  /*4640*/  ISETP.NE.AND P0, PT, R3, R0, PT ;  /* 0x000000000300720c */ /* 0x000fda0003f05270 */
[----:B------:R-:W-:Y:S05]  /*4650*/  @P0 BRA `(.L_x_67) ;  /* 0x0000000000400947 */ /* 0x000fea0003800000 */
[----:B------:R-:W-:Y:S01]  /*4660*/  R2UR UR4, R2 ;  /* 0x00000000020472ca */ /* 0x000fe200000e0000 */
[----:B------:R-:W2:Y:S01]  /*4670*/  S2R R3, SR_LANEID ;  /* 0x0000000000037919 */ /* 0x000ea20000000000 */
[----:B------:R-:W-:-:S04]  /*4680*/  LOP3.LUT R0, RZ, R0, RZ, 0x33, !PT ;  /* 0x00000000ff007212 */ /* 0x000fc800078e33ff */
[----:B------:R-:W3:Y:S07]  /*4690*/  REDUX UR7, R0 ;  /* 0x00000000000773c4 */ /* 0x000eee0000000000 */
[----:B------:R-:W-:-:S03]  /*46a0*/  ULOP3.LUT UR5, URZ, UR4, URZ, 0x33, !UPT ;  /* 0x00000004ff057292 */ /* 0x000fc6000f8e33ff */
[----:B------:R-:W-:Y:S02]  /*46b0*/  VOTEU.ANY UR4, UPT, PT ;  /* 0x0000000000047886 */ /* 0x000fe400038e0100 */
[----:B------:R-:W-:Y:S01]  /*46c0*/  UFLO.U32 UR4, UR4 ;  /* 0x00000004000472bd */ /* 0x000fe200080e0000 */
[----:B------:R-:W-:-:S04]  /*46d0*/  IMAD.U32 R2, RZ, RZ, UR5 ;  /* 0x00000005ff027e24 */ /* 0x000fc8000f8e00ff */
[----:B------:R-:W4:Y:S02]  /*46e0*/  REDUX UR8, R2 ;  /* 0x00000000020873c4 */ /* 0x000f240000000000 */
[----:B------:R1:W-:Y:S01]  /*46f0*/  UTCATOMSWS.AND URZ, UR5 ;  /* 0x0000000500ff79e3 */ /* 0x0003e20008000000 */
[----:B---3--:R-:W-:Y:S01]  /*4700*/  IMAD.U32 R0, RZ, RZ, UR7 ;  /* 0x00000007ff007e24 */ /* 0x008fe2000f8e00ff */
[----:B--2---:R-:W-:Y:S01]  /*4710*/  ISETP.EQ.U32.AND P0, PT, R3, UR4, PT ;  /* 0x0000000403007c0c */ /* 0x004fe2000bf02070 */
[----:B----4-:R-:W-:-:S12]  /*4720*/  IMAD.U32 R2, RZ, RZ, UR8 ;  /* 0x00000008ff027e24 */ /* 0x010fd8000f8e00ff */
[----:B------:R2:W-:Y:S04]  /*4730*/  @P0 ATOMS.AND RZ, [UR6+0x14], R2 ;  /* 0x00001402ffff098c */ /* 0x0005e8000a800006 */
[----:B------:R2:W-:Y:S01]  /*4740*/  @P0 ATOMS.AND RZ, [UR6+0x18], R0 ;  /* 0x00001800ffff098c */ /* 0x0005e2000a800006 */
[----:B-1----:R-:W-:Y:S05]  /*4750*/  BRA `(.L_x_68) ;  /* 0x0000000000147947 */ /* 0x002fea0003800000 */
.L_x_67:
[----:B------:R-:W-:Y:S02]  /*4760*/  MOV R2, 0x4780 ;  /* 0x0000478000027802 */ /* 0x000fe40000000f00 */
[----:B-1---5:R-:W-:Y:S05]  /*4770*/  CALL.REL.NOINC `($__internal_0_$__cuda_sm10x_tcgen05_guardrail_trap_col_being_dealloced_not_returned_by_alloc) ;  /* 0x0000004c00cc7944 */ /* 0x022fea0003c00000 */
[----:B------:R-:W-:Y:S05]  /*4780*/  BRA `(.L_x_68) ;  /* 0x0000000000087947 */ /* 0x000fea0003800000 */
.L_x_66:
[----:B------:R-:W-:Y:S02]  /*4790*/  MOV R2, 0x47b0 ;  /* 0x000047b000027802 */ /* 0x000fe40000000f00 */
[----:B-1---5:R-:W-:Y:S05]  /*47a0*/  CALL.REL.NOINC `($__internal_2_$__cuda_sm10x_tcgen05_guardrail_trap_unallocated_columns_being_dealloced) ;  /* 0x0000004c00d87944 */ /* 0x022fea0003c00000 */
.L_x_68:
[----:B------:R-:W-:Y:S01]  /*47b0*/  NOP ;  /* 0x0000000000007918 */ /* 0x000fe20000000000 */
[----:B------:R-:W-:Y:S05]  /*47c0*/  EXIT ;  /* 0x000000000000794d */ /* 0x000fea0003800000 */
.L_x_52:
[----:B------:R-:W2:Y:S01]  /*47d0*/  LDCU UR5, c[0x0][0x384] ;  /* 0x00007080ff0577ac */ /* 0x000ea20008000800 */
[----:B------:R-:W-:Y:S02]  /*47e0*/  UISETP.NE.OR UP0, UPT, UR15, 0x3, !UP2 ;  /* 0x000000030f00788c */ /* 0x000fe4000d705670 */
[----:B--2---:R-:W-:-:S07]  /*47f0*/  UIADD3 UR5, UPT, UPT, UR5, 0x3f, URZ ;  /* 0x0000003f05057890 */ /* 0x004fce000fffe0ff */
[----:B------:R-:W-:Y:S05]  /*4800*/  BRA.U UP0, `(.L_x_69) ;  /* 0x00000015009c7547 */ /* 0x000fea000b800000 */
[----:B------:R-:W2:Y:S01]  /*4810*/  LDCU UR45, c[0x0][0x388] ;  /* 0x00007100ff2d77ac */ /* 0x000ea20008000800 */
[----:B------:R-:W3:Y:S01]  /*4820*/  S2UR UR7, SR_CgaCtaId ;  /* 0x00000000000779c3 */ /* 0x000ee20000008800 */
[----:B------:R-:W-:Y:S01]  /*4830*/  R2UR UR43, R48 ;  /* 0x00000000302b72ca */ /* 0x000fe200000e0000 */
[----:B------:R-:W-:Y:S01]  /*4840*/  IMAD.MOV.U32 R12, RZ, RZ, 0x1 ;  /* 0x00000001ff0c7424 */ /* 0x000fe200078e00ff */
[----:B------:R-:W-:Y:S01]  /*4850*/  USHF.R.S32.HI UR4, URZ, 0x1f, UR5 ;  /* 0x0000001fff047899 */ /* 0x000fe20008011405 */
[----:B------:R-:W-:Y:S01]  /*4860*/  R2UR UR42, R49 ;  /* 0x00000000312a72ca */ /* 0x000fe200000e0000 */
[----:B------:R-:W4:Y:S01]  /*4870*/  LDCU UR17, c[0x0][0xc0c] ;  /* 0x00018180ff1177ac */ /* 0x000f220008000800 */
[----:B------:R-:W-:Y:S02]  /*4880*/  IMAD.MOV.U32 R11, RZ, RZ, RZ ;  /* 0x000000ffff0b7224 */ /* 0x000fe400078e00ff */
[----:B------:R-:W1:Y:S01]  /*4890*/  LDC.64 R18, c[0x0][0x348] ;  /* 0x0000d200ff127b82 */ /* 0x000e620000000a00 */
[----:B------:R-:W-:Y:S01]  /*48a0*/  ULEA.HI UR4, UR4, UR5, URZ, 0x6 ;  /* 0x0000000504047291 */ /* 0x000fe2000f8f30ff */
[----:B------:R-:W-:Y:S01]  /*48b0*/  IMAD.MOV.U32 R8, RZ, RZ, 0x1000 ;  /* 0x00001000ff087424 */ /* 0x000fe200078e00ff */
[----:B------:R-:W-:Y:S01]  /*48c0*/  UMOV UR24, 0x400 ;  /* 0x0000040000187882 */ /* 0x000fe20000000000 */
[----:B------:R-:W4:Y:S01]  /*48d0*/  LDCU UR31, c[0x0][0x370] ;  /* 0x00006e00ff1f77ac */ /* 0x000f220008000800 */
[----:B------:R-:W-:Y:S01]  /*48e0*/  USHF.R.S32.HI UR27, URZ, 0x6, UR4 ;  /* 0x00000006ff1b7899 */ /* 0x000fe20008011404 */
[----:B--2---:R-:W-:Y:S01]  /*48f0*/  IMAD.U32 R0, RZ, RZ, UR45 ;  /* 0x0000002dff007e24 */ /* 0x004fe2000f8e00ff */
[----:B------:R-:W2:Y:S04]  /*4900*/  LDCU.128 UR32, c[0x0][0xc10] ;  /* 0x00018200ff2077ac */ /* 0x000ea80008000c00 */
[----:B------:R-:W-:Y:S01]  /*4910*/  IABS R0, R0 ;  /* 0x0000000000007213 */ /* 0x000fe20000000000 */
[----:B------:R-:W-:Y:S01]  /*4920*/  IMAD.U32 R5, RZ, RZ, UR27 ;  /* 0x0000001bff057e24 */ /* 0x000fe2000f8e00ff */
[----:B------:R-:W2:Y:S02]  /*4930*/  LDCU UR4, c[0x0][0xc30] ;  /* 0x00018600ff0477ac */ /* 0x000ea40008000800 */
[----:B------:R-:W-:-:S02]  /*4940*/  R2UR UR25, R0 ;  /* 0x00000000001972ca */ /* 0x000fc400000e0000 */
[-C--:B------:R-:W-:Y:S01]  /*4950*/  IABS R2, R5.reuse ;  /* 0x0000000500027213 */ /* 0x080fe20000000000 */
[----:B---3--:R-:W-:Y:S01]  /*4960*/  ULEA UR24, UR7, UR24, 0x18 ;  /* 0x0000001807187291 */ /* 0x008fe2000f8ec0ff */
[----:B------:R-:W-:Y:S01]  /*4970*/  IABS R5, R5 ;  /* 0x0000000500057213 */ /* 0x000fe20000000000 */
[----:B------:R-:W3:Y:S01]  /*4980*/  LDCU UR30, c[0x0][0x374] ;  /* 0x00006e80ff1e77ac */ /* 0x000ee20008000800 */
[----:B------:R-:W-:Y:S02]  /*4990*/  R2UR UR26, R2 ;  /* 0x00000000021a72ca */ /* 0x000fe400000e0000 */
[----:B------:R-:W1:Y:S01]  /*49a0*/  LDC.64 R2, c[0x0][0x988] ;  /* 0x00026200ff027b82 */ /* 0x000e620000000a00 */
[----:B----4-:R-:W-:Y:S01]  /*49b0*/  UISETP.NE.AND UP2, UPT, UR17, 0x1, UPT ;  /* 0x000000011100788c */ /* 0x010fe2000bf45270 */
[----:B------:R-:W-:Y:S01]  /*49c0*/  IMAD.MOV R5, RZ, RZ, -R5 ;  /* 0x000000ffff057224 */ /* 0x000fe200078e0a05 */
[----:B------:R-:W4:Y:S02]  /*49d0*/  LDCU UR47, c[0x0][0xc20] ;  /* 0x00018400ff2f77ac */ /* 0x000f240008000800 */
[----:B------:R-:W4:Y:S01]  /*49e0*/  I2F.RP R0, UR25 ;  /* 0x0000001900007d06 */ /* 0x000f220008209400 */
[----:B------:R-:W1:Y:S01]  /*49f0*/  LDCU UR29, c[0x0][0x38c] ;  /* 0x00007180ff1d77ac */ /* 0x000e620008000800 */
[----:B------:R-:W-:Y:S01]  /*4a00*/  R2UR UR44, R5 ;  /* 0x00000000052c72ca */ /* 0x000fe200000e0000 */
[----:B--2---:R-:W-:-:S05]  /*4a10*/  UISETP.NE.AND UP2, UPT, UR4, 0x1, UPT ;  /* 0x000000010400788c */ /* 0x004fca000bf45270 */
[----:B------:R-:W2:Y:S01]  /*4a20*/  I2F.RP R4, UR26 ;  /* 0x0000001a00047d06 */ /* 0x000ea20008209400 */
[----:B------:R-:W-:Y:S02]  /*4a30*/  UIMAD.WIDE.U32 UR10, UR31, UR32, URZ ;  /* 0x000000201f0a72a5 */ /* 0x000fe4000f8e00ff */
[----:B---3--:R-:W-:Y:S02]  /*4a40*/  UIMAD.WIDE.U32 UR12, UR30, UR35, URZ ;  /* 0x000000231e0c72a5 */ /* 0x008fe4000f8e00ff */
[----:B------:R-:W-:Y:S02]  /*4a50*/  UISETP.NE.AND UP4, UPT, UR45, URZ, UPT ;  /* 0x000000ff2d00728c */ /* 0x000fe4000bf85270 */
[----:B------:R-:W-:Y:S01]  /*4a60*/  UIADD3 UR41, UPT, UPT, UR24, 0x118, URZ ;  /* 0x0000011818297890 */ /* 0x000fe2000fffe0ff */
[----:B----4-:R-:W3:Y:S01]  /*4a70*/  MUFU.RCP R0, R0 ;  /* 0x0000000000007308 */ /* 0x010ee20000001000 */
[----:B-1----:R-:W-:Y:S01]  /*4a80*/  UISETP.GE.AND UP0, UPT, UR39, 0x1, UPT ;  /* 0x000000012700788c */ /* 0x002fe2000bf06270 */
[----:B------:R-:W-:Y:S01]  /*4a90*/  ISETP.NE.U32.AND P0, PT, R2, RZ, PT ;  /* 0x000000ff0200720c */ /* 0x000fe20003f05070 */
[----:B------:R-:W-:Y:S01]  /*4aa0*/  UMOV UR40, UR11 ;  /* 0x0000000b00287c82 */ /* 0x000fe20008000000 */
[----:B------:R-:W-:Y:S01]  /*4ab0*/  UMOV UR38, UR13 ;  /* 0x0000000d00267c82 */ /* 0x000fe20008000000 */
[----:B------:R-:W-:Y:S01]  /*4ac0*/  UISETP.NE.AND UP0, UPT, UR34, 0x1, UPT ;  /* 0x000000012200788c */ /* 0x000fe2000bf05270 */
[----:B------:R-:W-:-:S02]  /*4ad0*/  ISETP.NE.AND.EX P0, PT, R3, RZ, PT, P0 ;  /* 0x000000ff0300720c */ /* 0x000fc40003f05300 */
[----:B--2---:R-:W1:Y:S01]  /*4ae0*/  MUFU.RCP R4, R4 ;  /* 0x0000000400047308 */ /* 0x004e620000001000 */
[----:B------:R-:W2:Y:S01]  /*4af0*/  LDC.64 R2, c[0x0][0x990] ;  /* 0x00026400ff027b82 */ /* 0x000ea20000000a00 */
[----:B------:R-:W-:Y:S01]  /*4b00*/  UMOV UR23, URZ ;  /* 0x000000ff00177c82 */ /* 0x000fe20008000000 */
[----:B------:R-:W-:Y:S02]  /*4b10*/  UPLOP3.LUT UP1, UPT, UPT, UPT, UPT, 0x40, 0x4 ;  /* 0x000000000004789c */ /* 0x000fe40003f2e870 */
[----:B------:R-:W-:Y:S01]  /*4b20*/  UISETP.NE.AND UP6, UPT, UR39, 0x1, UPT ;  /* 0x000000012700788c */ /* 0x000fe2000bfc5270 */
[----:B------:R-:W4:Y:S01]  /*4b30*/  LDCU.64 UR18, c[0x0][0xc28] ;  /* 0x00018500ff1277ac */ /* 0x000f220008000a00 */
[----:B---3--:R-:W-:Y:S01]  /*4b40*/  VIADD R0, R0, 0xffffffe ;  /* 0x0ffffffe00007836 */ /* 0x008fe20000000000 */
[----:B------:R-:W-:Y:S02]  /*4b50*/  UPRMT UR41, URZ, 0x654, UR41 ;  /* 0x00000654ff297896 */ /* 0x000fe40008000029 */
[----:B------:R-:W-:-:S03]  /*4b60*/  USHF.R.U32.HI UR40, URZ, UR33, UR40 ;  /* 0x00000021ff287299 */ /* 0x000fc60008011628 */
[----:B------:R-:W3:Y:S01]  /*4b70*/  F2I.FTZ.U32.TRUNC.NTZ R0, R0 ;  /* 0x0000000000007305 */ /* 0x000ee2000021f000 */
[----:B------:R-:W-:Y:S01]  /*4b80*/  USHF.R.U32.HI UR38, URZ, UR47, UR38 ;  /* 0x0000002fff267299 */ /* 0x000fe20008011626 */
[----:B-1----:R-:W-:Y:S01]  /*4b90*/  VIADD R4, R4, 0xffffffe ;  /* 0x0ffffffe04047836 */ /* 0x002fe20000000000 */
[----:B------:R-:W-:Y:S02]  /*4ba0*/  UISETP.NE.AND UP0, UPT, UR29, URZ, UPT ;  /* 0x000000ff1d00728c */ /* 0x000fe4000bf05270 */
[----:B------:R-:W-:Y:S01]  /*4bb0*/  UISETP.NE.AND UP5, UPT, UR27, URZ, UPT ;  /* 0x000000ff1b00728c */ /* 0x000fe2000bfa5270 */
[----:B------:R-:W-:Y:S02]  /*4bc0*/  VOTEU.ANY UP4, P0 ;  /* 0x0000000000ff7886 */ /* 0x000fe40000080100 */
[----:B------:R-:W1:Y:S01]  /*4bd0*/  F2I.FTZ.U32.TRUNC.NTZ R4, R4 ;  /* 0x0000000400047305 */ /* 0x000e62000021f000 */
[----:B---3--:R-:W-:Y:S02]  /*4be0*/  R2UR UR5, R0 ;  /* 0x00000000000572ca */ /* 0x008fe400000e0000 */
[----:B-1----:R-:W-:-:S11]  /*4bf0*/  R2UR UR7, R4 ;  /* 0x00000000040772ca */ /* 0x002fd600000e0000 */
[----:B------:R-:W-:-:S04]  /*4c00*/  UIADD3 UR4, UPT, UPT, URZ, -UR5, URZ ;  /* 0x80000005ff047290 */ /* 0x000fc8000fffe0ff */
[----:B------:R-:W-:-:S03]  /*4c10*/  UIMAD UR6, UR4, UR25, URZ ;  /* 0x00000019040672a4 */ /* 0x000fc6000f8e02ff */
[----:B------:R-:W-:Y:S01]  /*4c20*/  UMOV UR4, URZ ;  /* 0x000000ff00047c82 */ /* 0x000fe20008000000 */
[----:B------:R-:W-:Y:S02]  /*4c30*/  UIADD3 UR8, UPT, UPT, URZ, -UR7, URZ ;  /* 0x80000007ff087290 */ /* 0x000fe4000fffe0ff */
[----:B------:R-:W-:Y:S02]  /*4c40*/  UIMAD.WIDE.U32 UR36, UR5, UR6, UR4 ;  /* 0x00000006052472a5 */ /* 0x000fe4000f8e0004 */
[----:B------:R-:W-:Y:S01]  /*4c50*/  UIMAD UR8, UR8, UR26, URZ ;  /* 0x0000001a080872a4 */ /* 0x000fe2000f8e02ff */
[----:B------:R-:W-:-:S03]  /*4c60*/  UMOV UR6, URZ ;  /* 0x000000ff00067c82 */ /* 0x000fc60008000000 */
[----:B------:R-:W-:Y:S01]  /*4c70*/  UIMAD.WIDE.U32 UR6, UR7, UR8, UR6 ;  /* 0x00000008070672a5 */ /* 0x000fe2000f8e0006 */
[----:B------:R-:W-:-:S06]  /*4c80*/  UMOV UR36, UR37 ;  /* 0x0000002500247c82 */ /* 0x000fcc0008000000 */
[----:B--2-4-:R-:W-:-:S05]  /*4c90*/  UMOV UR37, UR7 ;  /* 0x0000000700257c82 */ /* 0x014fca0008000000 */
.L_x_78:
[----:B------:R-:W-:Y:S04]  /*4ca0*/  SHF.L.U32 R4, R11, 0x1f, RZ ;  /* 0x0000001f0b047819 */ /* 0x000fe800000006ff */
[----:B-1----:R-:W1:Y:S02]  /*4cb0*/  SYNCS.PHASECHK.TRANS64.TRYWAIT P0, [UR24+0x110], R4 ;  /* 0x00011004ff0075a7 */ /* 0x002e640008001118 */
[----:B-1----:R-:W-:Y:S05]  /*4cc0*/  @!P0 BRA `(.L_x_70) ;  /* 0x0000004400988947 */ /* 0x002fea0003800000 */
.L_x_159:
[----:B-1----:R-:W1:Y:S01]  /*4cd0*/  LDS.128 R4, [UR24+0x150] ;  /* 0x00015018ff047984 */ /* 0x002e620008000c00 */
[----:B------:R-:W-:Y:S01]  /*4ce0*/  @!PT LDS RZ, [RZ] ;  /* 0x00000000fffff984 */ /* 0x000fe20000000800 */
[----:B------:R-:W-:Y:S01]  /*4cf0*/  @!PT LDS RZ, [RZ] ;  /* 0x00000000fffff984 */ /* 0x000fe20000000800 */
[----:B------:R-:W-:Y:S01]  /*4d00*/  @!PT LDS RZ, [RZ] ;  /* 0x00000000fffff984 */ /* 0x000fe20000000800 */
[----:B------:R-:W-:Y:S01]  /*4d10*/  @!PT LDS RZ, [RZ] ;  /* 0x00000000fffff984 */ /* 0x000fe20000000800 */
[----:B------:R2:W-:Y:S06]  /*4d20*/  MEMBAR.ALL.CTA ;  /* 0x0000000000007992 */ /* 0x0005ec0000008000 */
[----:B--2---:R-:W2:Y:S02]  /*4d30*/  FENCE.VIEW.ASYNC.S ;  /* 0x00000000000073c6 */ /* 0x004ea40000000000 */
[----:B--2---:R-:W-:Y:S01]  /*4d40*/  SYNCS.ARRIVE.TRANS64.RED.A1T0 RZ, [UR41], RZ ;  /* 0x000000ffffff79a7 */ /* 0x004fe20008100429 */
[----:B-1----:R-:W-:Y:S11]  /*4d50*/  LOP3.LUT P0, RZ, R6, 0x1, RZ, 0xc0, !PT ;  /* 0x0000000106ff7812 */ /* 0x002ff6000780c0ff */
[----:B------:R-:W-:Y:S02]  /*4d60*/  @!UPT UIADD3 URZ, UPT, UPT, URZ, URZ, URZ ;  /* 0x000000fffffff290 */ /* 0x000fe4000fffe0ff */
[----:B------:R-:W-:Y:S01]  /*4d70*/  VOTEU.ANY UP0, P0 ;  /* 0x0000000000ff7886 */ /* 0x000fe20000000100 */
[----:B------:R-:W-:Y:S11]  /*4d80*/  PLOP3.LUT P0, PT, PT, PT, UP0, 0x80, 0x8 ;  /* 0x000000000008781c */ /* 0x000ff60003f0f008 */
[----:B------:R-:W-:Y:S02]  /*4d90*/  @!UPT UIADD3 URZ, UPT, UPT, URZ, URZ, URZ ;  /* 0x000000fffffff290 */ /* 0x000fe4000fffe0ff */
[----:B------:R-:W-:Y:S02]  /*4da0*/  @P0 MOV R9, R4 ;  /* 0x0000000400090202 */ /* 0x000fe40000000f00 */
[----:B------:R-:W-:Y:S02]  /*4db0*/  @P0 LOP3.LUT R0, R5, 0xffff, RZ, 0xc0, !PT ;  /* 0x0000ffff05000812 */ /* 0x000fe400078ec0ff */
[----:B------:R-:W-:Y:S02]  /*4dc0*/  @P0 R2UR UR5, R9 ;  /* 0x00000000090502ca */ /* 0x000fe400000e0000 */
[----:B------:R-:W-:Y:S11]  /*4dd0*/  @P0 R2UR UR4, R0 ;  /* 0x00000000000402ca */ /* 0x000ff600000e0000 */
[----:B------:R-:W-:Y:S02]  /*4de0*/  @UP0 UMOV UR16, UR5 ;  /* 0x0000000500100c82 */ /* 0x000fe40008000000 */
[----:B------:R-:W-:Y:S01]  /*4df0*/  @UP0 UMOV UR15, UR4 ;  /* 0x00000004000f0c82 */ /* 0x000fe20008000000 */
[----:B------:R-:W-:Y:S09]  /*4e00*/  UISETP.GE.AND UP0, UPT, UR39, 0x1, UPT ;  /* 0x000000012700788c */ /* 0x000ff2000bf06270 */
[----:B------:R-:W-:Y:S05]  /*4e10*/  BRA.U !UP0, `(.L_x_71) ;  /* 0x0000000108b47547 */ /* 0x000fea000b800000 */
[----:B------:R-:W-:Y:S02]  /*4e20*/  UIMAD.WIDE.U32 UR8, UR15, UR35, URZ ;  /* 0x000000230f0872a5 */ /* 0x000fe4000f8e00ff */
[----:B------:R-:W-:Y:S02]  /*4e30*/  UP2UR UR14, UPR, URZ, 0x2 ;  /* 0x00000002ff0e7883 */ /* 0x000fe40008000000 */
[----:B------:R-:W-:Y:S02]  /*4e40*/  UISETP.NE.AND UP1, UPT, UR34, 0x1, UPT ;  /* 0x000000012200788c */ /* 0x000fe4000bf25270 */
[----:B------:R-:W-:Y:S02]  /*4e50*/  UIMAD.WIDE.U32 UR10, UR16, UR32, URZ ;  /* 0x00000020100a72a5 */ /* 0x000fe4000f8e00ff */
[----:B------:R-:W-:Y:S02]  /*4e60*/  USEL UR4, UR30, UR38, !UP1 ;  /* 0x000000261e047287 */ /* 0x000fe4000c800000 */
[----:B------:R-:W-:Y:S02]  /*4e70*/  UISETP.NE.AND UP0, UPT, UR17, 0x1, UPT ;  /* 0x000000011100788c */ /* 0x000fe4000bf05270 */
[----:B------:R-:W-:Y:S02]  /*4e80*/  UIMAD.WIDE.U32 UR12, UR4, UR18, URZ ;  /* 0x00000012040c72a5 */ /* 0x000fe4000f8e00ff */
[----:B------:R-:W-:Y:S01]  /*4e90*/  USEL UR7, UR31, UR40, !UP0 ;  /* 0x000000281f077287 */ /* 0x000fe2000c000000 */
[----:B------:R-:W-:Y:S02]  /*4ea0*/  UMOV UR5, UR9 ;  /* 0x0000000900057c82 */ /* 0x000fe40008000000 */
[----:B------:R-:W-:Y:S02]  /*4eb0*/  USHF.R.U32.HI UR6, URZ, UR47, UR5 ;  /* 0x0000002fff067299 */ /* 0x000fe40008011605 */
[----:B------:R-:W-:Y:S02]  /*4ec0*/  UIMAD.WIDE.U32 UR20, UR7, UR18, URZ ;  /* 0x00000012071472a5 */ /* 0x000fe4000f8e00ff */
[----:B------:R-:W-:Y:S02]  /*4ed0*/  USEL UR6, UR15, UR6, !UP1 ;  /* 0x000000060f067287 */ /* 0x000fe4000c800000 */
[----:B------:R-:W-:Y:S01]  /*4ee0*/  UISETP.NE.AND UP1, UPT, UR14, URZ, UPT ;  /* 0x000000ff0e00728c */ /* 0x000fe2000bf25270 */
[----:B------:R-:W-:Y:S01]  /*4ef0*/  UMOV UR5, UR11 ;  /* 0x0000000b00057c82 */ /* 0x000fe20008000000 */
[----:B------:R-:W-:Y:S02]  /*4f00*/  UIMAD.WIDE.U32 UR10, UR6, UR18, URZ ;  /* 0x00000012060a72a5 */ /* 0x000fe4000f8e00ff */
[----:B------:R-:W-:Y:S03]  /*4f10*/  USHF.R.U32.HI UR8, URZ, UR33, UR5 ;  /* 0x00000021ff087299 */ /* 0x000fe60008011605 */
[----:B------:R-:W-:Y:S02]  /*4f20*/  UMOV UR5, UR13 ;  /* 0x0000000d00057c82 */ /* 0x000fe40008000000 */
[----:B------:R-:W-:Y:S03]  /*4f30*/  @UP6 USHF.R.U32.HI UR4, URZ, UR19, UR5 ;  /* 0x00000013ff046299 */ /* 0x000fe60008011605 */
[----:B------:R-:W-:Y:S01]  /*4f40*/  UMOV UR5, UR21 ;  /* 0x0000001500057c82 */ /* 0x000fe20008000000 */
[----:B------:R-:W-:Y:S02]  /*4f50*/  UIMAD UR4, UR39, UR4, URZ ;  /* 0x00000004270472a4 */ /* 0x000fe4000f8e02ff */
[----:B------:R-:W-:Y:S02]  /*4f60*/  @UP6 USHF.R.U32.HI UR7, URZ, UR19, UR5 ;  /* 0x00000013ff076299 */ /* 0x000fe40008011605 */
[----:B------:R-:W-:Y:S02]  /*4f70*/  USEL UR5, UR16, UR8, !UP0 ;  /* 0x0000000810057287 */ /* 0x000fe4000c000000 */
[----:B------:R-:W-:Y:S02]  /*4f80*/  UIMAD UR8, UR39, UR7, URZ ;  /* 0x00000007270872a4 */ /* 0x000fe4000f8e02ff */
[----:B------:R-:W-:Y:S03]  /*4f90*/  UISETP.GE.AND UP0, UPT, UR6, UR4, UPT ;  /* 0x000000040600728c */ /* 0x000fe6000bf06270 */
[----:B------:R-:W-:Y:S01]  /*4fa0*/  UMOV UR4, UR11 ;  /* 0x0000000b00047c82 */ /* 0x000fe20008000000 */
[----:B------:R-:W-:Y:S02]  /*4fb0*/  UISETP.GE.OR UP0, UPT, UR5, UR8, UP0 ;  /* 0x000000080500728c */ /* 0x000fe40008706670 */
[----:B------:R-:W-:Y:S02]  /*4fc0*/  USHF.R.U32.HI UR4, URZ, UR19, UR4 ;  /* 0x00000013ff047299 */ /* 0x000fe40008011604 */
[----:B------:R-:W-:Y:S02]  /*4fd0*/  UIMAD.WIDE.U32 UR8, UR5, UR18, URZ ;  /* 0x00000012050872a5 */ /* 0x000fe4000f8e00ff */
[----:B------:R-:W-:Y:S04]  /*4fe0*/  USEL UR10, UR6, UR4, !UP6 ;  /* 0x00000004060a7287 */ /* 0x000fe8000f000000 */
[----:B------:R-:W-:Y:S01]  /*4ff0*/  UIADD3 UR11, UPT, UPT, -UR10, URZ, URZ ;  /* 0x000000ff0a0b7290 */ /* 0x000fe2000fffe1ff */
[----:B------:R-:W-:Y:S02]  /*5000*/  @!UP0 UMOV UR4, UR9 ;  /* 0x0000000900048c82 */ /* 0x000fe40008000000 */
[----:B------:R-:W-:Y:S02]  /*5010*/  @!UP0 USHF.R.U32.HI UR4, URZ, UR19, UR4 ;  /* 0x00000013ff048299 */ /* 0x000fe40008011604 */
[----:B------:R-:W-:Y:S02]  /*5020*/  UIMAD UR8, UR39, UR11, UR6 ;  /* 0x0000000b270872a4 */ /* 0x000fe4000f8e0206 */
[----:B------:R-:W-:Y:S04]  /*5030*/  @!UP0 USEL UR4, UR5, UR4, !UP6 ;  /* 0x0000000405048287 */ /* 0x000fe8000f000000 */
[----:B------:R-:W-:Y:S02]  /*5040*/  @!UP0 UIMAD UR8, UR7, UR8, UR4 ;  /* 0x00000008070882a4 */ /* 0x000fe4000f8e0204 */
[----:B------:R-:W-:Y:S02]  /*5050*/  @!UP0 UIADD3 UR9, UPT, UPT, UR10, -UR4, URZ ;  /* 0x800000040a098290 */ /* 0x000fe4000fffe0ff */
[----:B------:R-:W-:Y:S02]  /*5060*/  UIADD3 UR4, UPT, UPT, -UR5, URZ, URZ ;  /* 0x000000ff05047290 */ /* 0x000fe4000fffe1ff */
[----:B------:R-:W-:Y:S02]  /*5070*/  UIADD3 UR7, UPT, UPT, -UR6, URZ, URZ ;  /* 0x000000ff06077290 */ /* 0x000fe4000fffe1ff */
[----:B------:R-:W-:Y:S02]  /*5080*/  @!UP0 UIMAD UR6, UR9, UR39, UR5 ;  /* 0x00000027090682a4 */ /* 0x000fe4000f8e0205 */
[----:B------:R-:W-:Y:S02]  /*5090*/  UIMAD UR16, UR17, UR4, UR16 ;  /* 0x00000004111072a4 */ /* 0x000fe4000f8e0210 */
[----:B------:R-:W-:Y:S01]  /*50a0*/  UIMAD UR15, UR34, UR7, UR15 ;  /* 0x00000007220f72a4 */ /* 0x000fe2000f8e020f */
[----:B------:R-:W-:Y:S02]  /*50b0*/  @!UP0 UMOV UR5, UR8 ;  /* 0x0000000800058c82 */ /* 0x000fe40008000000 */
[----:B------:R-:W-:Y:S02]  /*50c0*/  UIMAD UR16, UR5, UR17, UR16 ;  /* 0x00000011051072a4 */ /* 0x000fe4000f8e0210 */
[----:B------:R-:W-:Y:S11]  /*50d0*/  UIMAD UR15, UR6, UR34, UR15 ;  /* 0x00000022060f72a4 */ /* 0x000ff6000f8e020f */
[----:B------:R-:W-:Y:S01]  /*50e0*/  @!UPT UIADD3 URZ, UPT, UPT, URZ, URZ, URZ ;  /* 0x000000fffffff290 */ /* 0x000fe2000fffe0ff */
.L_x_71:
[----:B------:R-:W1:Y:S01]  /*50f0*/  @!UP2 LDCU.128 UR8, c[0x0][0xc10] ;  /* 0x00018200ff08a7ac */ /* 0x000e620008000c00 */
[----:B------:R-:W-:Y:S04]  /*5100*/  MOV R0, UR22 ;  /* 0x0000001600007c02 */ /* 0x000fe80008000f00 */
[----:B------:R-:W-:Y:S01]  /*5110*/  IABS R0, R0 ;  /* 0x0000000000007213 */ /* 0x000fe20000000000 */
[----:B------:R-:W2:Y:S01]  /*5120*/  @!UP2 LDCU UR5, c[0x0][0xc0c] ;  /* 0x00018180ff05a7ac */ /* 0x000ea20008000800 */
[----:B-1----:R-:W-:Y:S07]  /*5130*/  UIMAD.WIDE.U32 UR6, UR16, UR8, URZ ;  /* 0x00000008100672a5 */ /* 0x002fee000f8e00ff */
[----:B------:R-:W-:Y:S01]  /*5140*/  @!UP2 UMOV UR4, UR7 ;  /* 0x000000070004ac82 */ /* 0x000fe20008000000 */
[----:B--2---:R-:W-:Y:S02]  /*5150*/  @!UP2 UISETP.NE.AND UP0, UPT, UR5, 0x1, UPT ;  /* 0x000000010500a88c */ /* 0x004fe4000bf05270 */
[----:B------:R-:W-:Y:S02]  /*5160*/  @!UP2 USHF.R.U32.HI UR4, URZ, UR9, UR4 ;  /* 0x00000009ff04a299 */ /* 0x000fe40008011604 */
[----:B------:R-:W-:Y:S02]  /*5170*/  UIMAD.WIDE.U32 UR6, UR15, UR11, URZ ;  /* 0x0000000b0f0672a5 */ /* 0x000fe4000f8e00ff */
[----:B------:R-:W-:Y:S02]  /*5180*/  @!UP2 USEL UR8, UR16, UR4, !UP0 ;  /* 0x000000041008a287 */ /* 0x000fe4000c000000 */
[----:B------:R-:W-:Y:S03]  /*5190*/  @!UP2 UISETP.NE.AND UP0, UPT, UR10, 0x1, UPT ;  /* 0x000000010a00a88c */ /* 0x000fe6000bf05270 */
[----:B------:R-:W-:Y:S02]  /*51a0*/  @!UP2 UMOV UR6, UR7 ;  /* 0x000000070006ac82 */ /* 0x000fe40008000000 */
[----:B------:R-:W1:Y:S02]  /*51b0*/  @!UP2 LDCU UR4, c[0x0][0xc20] ;  /* 0x00018400ff04a7ac */ /* 0x000e640008000800 */
[----:B-1----:R-:W-:Y:S04]  /*51c0*/  @!UP2 USHF.R.U32.HI UR6, URZ, UR4, UR6 ;  /* 0x00000004ff06a299 */ /* 0x002fe80008011606 */
[----:B------:R-:W-:Y:S04]  /*51d0*/  @!UP2 USEL UR6, UR15, UR6, !UP0 ;  /* 0x000000060f06a287 */ /* 0x000fe8000c000000 */
[----:B------:R-:W-:Y:S02]  /*51e0*/  @!UP2 UIADD3 UR4, UPT, UPT, -UR8, UR6, URZ ;  /* 0x000000060804a290 */ /* 0x000fe4000fffe1ff */
[----:B------:R-:W-:Y:S02]  /*51f0*/  @!UP2 UIADD3 UR6, UPT, UPT, UR8, -UR6, URZ ;  /* 0x800000060806a290 */ /* 0x000fe4000fffe0ff */
[----:B------:R-:W-:Y:S02]  /*5200*/  @!UP2 UIMAD UR16, UR4, UR5, UR16 ;  /* 0x000000050410a2a4 */ /* 0x000fe4000f8e0210 */
[----:B------:R-:W-:Y:S01]  /*5210*/  @!UP2 UIMAD UR15, UR6, UR10, UR15 ;  /* 0x0000000a060fa2a4 */ /* 0x000fe2000f8e020f */
[----:B------:R-:W-:Y:S11]  /*5220*/  BRA.U UP1, `(.L_x_72) ;  /* 0x0000000101107547 */ /* 0x000ff6000b800000 */
[----:B------:R-:W-:Y:S04]  /*5230*/  MOV R10, UR46 ;  /* 0x0000002e000a7c02 */ /* 0x000fe80008000f00 */
[----:B------:R-:W-:Y:S04]  /*5240*/  SHF.L.U32 R10, R10, 0x1f, RZ ;  /* 0x0000001f0a0a7819 */ /* 0x000fe800000006ff */
[----:B------:R-:W1:Y:S02]  /*5250*/  SYNCS.PHASECHK.TRANS64.TRYWAIT P1, [UR24+0x108], R10 ;  /* 0x0001080aff0075a7 */ /* 0x000e640008021118 */
[----:B-1----:R-:W-:Y:S05]  /*5260*/  @!P1 BRA `(.L_x_73) ;  /* 0x0000004000489947 */ /* 0x002fea0003800000 */
.L_x_72:
[----:B------:R-:W-:Y:S01]  /*5270*/  UISETP.NE.AND UP1, UPT, UR45, URZ, UPT ;  /* 0x000000ff2d00728c */ /* 0x000fe2000bf25270 */
[----:B------:R-:W-:Y:S01]  /*5280*/  R2UR UR4, R0 ;  /* 0x00000000000472ca */ /* 0x000fe200000e0000 */
[----:B------:R-:W-:Y:S01]  /*5290*/  USHF.L.U32 UR11, UR28, 0x6, URZ ;  /* 0x000000061c0b7899 */ /* 0x000fe200080006ff */
[----:B-1----:R-:W-:Y:S05]  /*52a0*/  IMAD.U32 R10, RZ, RZ, UR29 ;  /* 0x0000001dff0a7e24 */ /* 0x002fea000f8e00ff */
[----:B------:R-:W-:Y:S04]  /*52b0*/  IABS R10, R10 ;  /* 0x0000000a000a7213 */ /* 0x000fe80000000000 */
[----:B------:R-:W1:Y:S02]  /*52c0*/  I2F.RP R14, R10 ;  /* 0x0000000a000e7306 */ /* 0x000e640000209400 */
[----:B------:R-:W-:Y:S07]  /*52d0*/  UIMAD.WIDE.U32 UR6, UR37, UR4, URZ ;  /* 0x00000004250672a5 */ /* 0x000fee000f8e00ff */
[----:B------:R-:W-:Y:S02]  /*52e0*/  UMOV UR12, UR7 ;  /* 0x00000007000c7c82 */ /* 0x000fe40008000000 */
[----:B------:R-:W-:Y:S04]  /*52f0*/  UIMAD UR4, UR12, UR44, UR4 ;  /* 0x0000002c0c0472a4 */ /* 0x000fe8000f8e0204 */
[----:B------:R-:W-:Y:S01]  /*5300*/  UISETP.GT.U32.AND UP0, UPT, UR26, UR4, UPT ;  /* 0x000000041a00728c */ /* 0x000fe2000bf04070 */
[----:B-1----:R-:W1:Y:S10]  /*5310*/  MUFU.RCP R14, R14 ;  /* 0x0000000e000e7308 */ /* 0x002e740000001000 */
[----:B------:R-:W-:Y:S02]  /*5320*/  @!UP0 UIADD3 UR4, UPT, UPT, UR4, -UR26, URZ ;  /* 0x8000001a04048290 */ /* 0x000fe4000fffe0ff */
[----:B------:R-:W-:Y:S02]  /*5330*/  @!UP0 UIADD3 UR12, UPT, UPT, UR12, 0x1, URZ ;  /* 0x000000010c0c8890 */ /* 0x000fe4000fffe0ff */
[----:B------:R-:W-:Y:S02]  /*5340*/  UISETP.GE.U32.AND UP0, UPT, UR4, UR26, UPT ;  /* 0x0000001a0400728c */ /* 0x000fe4000bf06070 */
[----:B------:R-:W-:Y:S01]  /*5350*/  ULOP3.LUT UR4, UR22, UR27, URZ, 0x3c, !UPT ;  /* 0x0000001b16047292 */ /* 0x000fe2000f8e3cff */
[----:B-1----:R-:W-:Y:S04]  /*5360*/  VIADD R14, R14, 0xffffffe ;  /* 0x0ffffffe0e0e7836 */ /* 0x002fe80000000000 */
[----:B------:R1:W2:Y:S04]  /*5370*/  F2I.FTZ.U32.TRUNC.NTZ R15, R14 ;  /* 0x0000000e000f7305 */ /* 0x0002a8000021f000 */
[----:B------:R-:W-:Y:S02]  /*5380*/  @UP0 UIADD3 UR12, UPT, UPT, UR12, 0x1, URZ ;  /* 0x000000010c0c0890 */ /* 0x000fe4000fffe0ff */
[----:B------:R-:W-:Y:S01]  /*5390*/  UISETP.GE.AND UP0, UPT, UR4, URZ, UPT ;  /* 0x000000ff0400728c */ /* 0x000fe2000bf06270 */
[----:B-1----:R-:W-:Y:S02]  /*53a0*/  HFMA2 R14, -RZ, RZ, 0, 0 ;  /* 0x00000000ff0e7431 */ /* 0x002fe400000001ff */
[--C-:B--2---:R-:W-:Y:S08]  /*53b0*/  IMAD.MOV R9, RZ, RZ, -R15.reuse ;  /* 0x000000ffff097224 */ /* 0x104ff000078e0a0f */
[----:B------:R-:W-:Y:S02]  /*53c0*/  @!UP0 UIADD3 UR12, UPT, UPT, -UR12, URZ, URZ ;  /* 0x000000ff0c0c8290 */ /* 0x000fe4000fffe1ff */
[----:B------:R-:W-:Y:S01]  /*53d0*/  @!UP5 ULOP3.LUT UR12, URZ, UR27, URZ, 0x33, !UPT ;  /* 0x0000001bff0cd292 */ /* 0x000fe2000f8e33ff */
[----:B------:R-:W-:Y:S05]  /*53e0*/  IMAD R9, R9, R10, RZ ;  /* 0x0000000a09097224 */ /* 0x000fea00078e02ff */
[----:B------:R-:W-:Y:S02]  /*53f0*/  IMAD.U32 R0, RZ, RZ, UR12 ;  /* 0x0000000cff007e24 */ /* 0x000fe4000f8e00ff */
[----:B------:R-:W-:Y:S03]  /*5400*/  IMAD.HI.U32 R15, R15, R9, R14 ;  /* 0x000000090f0f7227 */ /* 0x000fe600078e000e */
[----:B------:R-:W-:Y:S04]  /*5410*/  IABS R0, R0 ;  /* 0x0000000000007213 */ /* 0x000fe80000000000 */
[----:B------:R-:W-:Y:S11]  /*5420*/  R2UR UR4, R0 ;  /* 0x00000000000472ca */ /* 0x000ff600000e0000 */
[----:B------:R-:W-:Y:S02]  /*5430*/  @!UPT UIADD3 URZ, UPT, UPT, URZ, URZ, URZ ;  /* 0x000000fffffff290 */ /* 0x000fe4000fffe0ff */
[----:B------:R-:W-:Y:S07]  /*5440*/  UIMAD.WIDE.U32 UR6, UR36, UR4, URZ ;  /* 0x00000004240672a5 */ /* 0x000fee000f8e00ff */
[----:B------:R-:W-:Y:S02]  /*5450*/  UMOV UR13, UR7 ;  /* 0x00000007000d7c82 */ /* 0x000fe40008000000 */
[----:B------:R-:W-:Y:S04]  /*5460*/  UIADD3 UR5, UPT, UPT, -UR13, URZ, URZ ;  /* 0x000000ff0d057290 */ /* 0x000fe8000fffe1ff */
[----:B------:R-:W-:Y:S04]  /*5470*/  UIMAD UR4, UR25, UR5, UR4 ;  /* 0x00000005190472a4 */ /* 0x000fe8000f8e0204 */
[----:B------:R-:W-:Y:S11]  /*5480*/  UISETP.GT.U32.AND UP0, UPT, UR25, UR4, UPT ;  /* 0x000000041900728c */ /* 0x000ff6000bf04070 */
[----:B------:R-:W-:Y:S02]  /*5490*/  @!UP0 UIADD3 UR4, UPT, UPT, UR4, -UR25, URZ ;  /* 0x8000001904048290 */ /* 0x000fe4000fffe0ff */
[----:B------:R-:W-:Y:S02]  /*54a0*/  @!UP0 UIADD3 UR13, UPT, UPT, UR13, 0x1, URZ ;  /* 0x000000010d0d8890 */ /* 0x000fe4000fffe0ff */
[----:B------:R-:W-:Y:S02]  /*54b0*/  UISETP.GE.U32.AND UP0, UPT, UR4, UR25, UPT ;  /* 0x000000190400728c */ /* 0x000fe4000bf06070 */
[----:B------:R-:W-:Y:S09]  /*54c0*/  ULOP3.LUT UR4, UR12, UR45, URZ, 0x3c, !UPT ;  /* 0x0000002d0c047292 */ /* 0x000ff2000f8e3cff */
[----:B------:R-:W-:Y:S02]  /*54d0*/  @UP0 UIADD3 UR13, UPT, UPT, UR13, 0x1, URZ ;  /* 0x000000010d0d0890 */ /* 0x000fe4000fffe0ff */
[----:B------:R-:W-:Y:S11]  /*54e0*/  UISETP.GE.AND UP0, UPT, UR4, URZ, UPT ;  /* 0x000000ff0400728c */ /* 0x000ff6000bf06270 */
[----:B------:R-:W-:Y:S02]  /*54f0*/  @!UP0 UIADD3 UR13, UPT, UPT, -UR13, URZ, URZ ;  /* 0x000000ff0d0d8290 */ /* 0x000fe4000fffe1ff */
[----:B------:R-:W-:Y:S02]  /*5500*/  @!UP1 ULOP3.LUT UR13, URZ, UR45, URZ, 0x33, !UPT ;  /* 0x0000002dff0d9292 */ /* 0x000fe4000f8e33ff */
[----:B------:R-:W-:Y:S02]  /*5510*/  UISETP.NE.AND UP1, UPT, UR29, URZ, UPT ;  /* 0x000000ff1d00728c */ /* 0x000fe4000bf25270 */
[----:B------:R-:W-:Y:S02]  /*5520*/  ULOP3.LUT UR4, UR13, UR29, URZ, 0x3c, !UPT ;  /* 0x0000001d0d047292 */ /* 0x000fe4000f8e3cff */
[----:B------:R-:W-:Y:S02]  /*5530*/  IMAD.U32 R0, RZ, RZ, UR13 ;  /* 0x0000000dff007e24 */ /* 0x000fe4000f8e00ff */
[----:B------:R-:W-:Y:S02]  /*5540*/  UISETP.GE.AND UP0, UPT, UR4, URZ, UPT ;  /* 0x000000ff0400728c */ /* 0x000fe4000bf06270 */
[----:B------:R-:W-:Y:S01]  /*5550*/  UIADD3 UR4, UPT, UPT, -UR12, URZ, URZ ;  /* 0x000000ff0c047290 */ /* 0x000fe2000fffe1ff */
[----:B------:R-:W-:Y:S03]  /*5560*/  IABS R0, R0 ;  /* 0x0000000000007213 */ /* 0x000fe60000000000 */
[----:B------:R-:W-:Y:S02]  /*5570*/  UIMAD UR5, UR27, UR4, UR22 ;  /* 0x000000041b0572a4 */ /* 0x000fe4000f8e0216 */
[----:B------:R-:W-:Y:S01]  /*5580*/  IMAD.HI.U32 R15, R15, R0, RZ ;  /* 0x000000000f0f7227 */ /* 0x000fe200078e00ff */
[----:B------:R-:W-:Y:S02]  /*5590*/  UIADD3 UR4, UPT, UPT, -UR13, URZ, URZ ;  /* 0x000000ff0d047290 */ /* 0x000fe4000fffe1ff */
[----:B------:R-:W-:Y:S01]  /*55a0*/  USHF.L.U32 UR22, UR5, 0x6, URZ ;  /* 0x0000000605167899 */ /* 0x000fe200080006ff */
[----:B------:R-:W-:Y:S01]  /*55b0*/  IMAD.MOV R9, RZ, RZ, -R15 ;  /* 0x000000ffff097224 */ /* 0x000fe200078e0a0f */
[----:B------:R-:W-:Y:S03]  /*55c0*/  UIMAD UR12, UR45, UR4, UR12 ;  /* 0x000000042d0c72a4 */ /* 0x000fe6000f8e020c */
[C---:B------:R-:W-:Y:S05]  /*55d0*/  IMAD R0, R10.reuse, R9, R0 ;  /* 0x000000090a007224 */ /* 0x040fea00078e0200 */
[----:B------:R-:W-:Y:S11]  /*55e0*/  ISETP.GT.U32.AND P1, PT, R10, R0, PT ;  /* 0x000000000a00720c */ /* 0x000ff60003f24070 */
[----:B------:R-:W-:Y:S02]  /*55f0*/  @!UPT UIADD3 URZ, UPT, UPT, URZ, URZ, URZ ;  /* 0x000000fffffff290 */ /* 0x000fe4000fffe0ff */
[----:B------:R-:W-:Y:S01]  /*5600*/  @!P1 IADD3 R15, PT, PT, R15, 0x1, RZ ;  /* 0x000000010f0f9810 */ /* 0x000fe20007ffe0ff */
[----:B------:R-:W-:Y:S01]  /*5610*/  @!P1 IMAD.IADD R0, R0, 0x1, -R10 ;  /* 0x0000000100009824 */ /* 0x000fe200078e0a0a */
[----:B------:R-:W-:Y:S04]  /*5620*/  ISETP.NE.U32.AND P1, PT, R2, RZ, PT ;  /* 0x000000ff0200720c */ /* 0x000fe80003f25070 */
[----:B------:R-:W-:Y:S02]  /*5630*/  ISETP.GE.U32.AND P2, PT, R0, R10, PT ;  /* 0x0000000a0000720c */ /* 0x000fe40003f46070 */
[----:B------:R-:W-:Y:S11]  /*5640*/  ISETP.NE.AND.EX P1, PT, R3, RZ, PT, P1 ;  /* 0x000000ff0300720c */ /* 0x000ff60003f25310 */
[----:B------:R-:W-:Y:S01]  /*5650*/  @P2 VIADD R15, R15, 0x1 ;  /* 0x000000010f0f2836 */ /* 0x000fe20000000000 */
[----:B------:R-:W-:Y:S04]  /*5660*/  ISETP.NE.U32.AND P2, PT, R2, RZ, PT ;  /* 0x000000ff0200720c */ /* 0x000fe80003f45070 */
[----:B------:R-:W-:Y:S02]  /*5670*/  R2UR UR14, R15 ;  /* 0x000000000f0e72ca */ /* 0x000fe400000e0000 */
[----:B------:R-:W-:Y:S11]  /*5680*/  ISETP.NE.AND.EX P2, PT, R3, RZ, PT, P2 ;  /* 0x000000ff0300720c */ /* 0x000ff60003f45320 */
[----:B------:R-:W-:Y:S02]  /*5690*/  @!UP0 UIADD3 UR14, UPT, UPT, -UR14, URZ, URZ ;  /* 0x000000ff0e0e8290 */ /* 0x000fe4000fffe1ff */
[----:B------:R-:W-:Y:S04]  /*56a0*/  @!UP1 ULOP3.LUT UR14, URZ, UR29, URZ, 0x33, !UPT ;  /* 0x0000001dff0e9292 */ /* 0x000fe8000f8e33ff */
[----:B------:R-:W-:Y:S04]  /*56b0*/  UIADD3 UR6, UPT, UPT, -UR14, URZ, URZ ;  /* 0x000000ff0e067290 */ /* 0x000fe8000fffe1ff */
[----:B------:R-:W-:Y:S01]  /*56c0*/  UIMAD UR13, UR29, UR6, UR13 ;  /* 0x000000061d0d72a4 */ /* 0x000fe2000f8e020d */
[----:B------:R-:W-:Y:S11]  /*56d0*/  @!P2 BRA `(.L_x_74) ;  /* 0x000000000030a947 */ /* 0x000ff60003800000 */
[----:B------:R-:W-:Y:S01]  /*56e0*/  UPLOP3.LUT UP3, UPT, UPT, UPT, UP4, 0x80, 0x8 ;  /* 0x000000000008789c */ /* 0x000fe20003f6f040 */
[----:B------:R-:W-:Y:S01]  /*56f0*/  MOV R55, 0x1 ;  /* 0x0000000100377802 */ /* 0x000fe20000000f00 */
[----:B------:R-:W1:Y:S04]  /*5700*/  LDCU.64 UR4, c[0x0][0x358] ;  /* 0x00006b00ff0477ac */ /* 0x000e680008000a00 */
[----:B------:R-:W-:Y:S11]  /*5710*/  PLOP3.LUT P2, PT, PT, PT, UP3, 0x80, 0x8 ;  /* 0x000000000008781c */ /* 0x000ff60003f4f038 */
[----:B------:R-:W-:Y:S02]  /*5720*/  @!UPT UIADD3 URZ, UPT, UPT, URZ, URZ, URZ ;  /* 0x000000fffffff290 */ /* 0x000fe4000fffe0ff */
[----:B------:R-:W2:Y:S01]  /*5730*/  @P2 LDC.64 R14, c[0x0][0x988] ;  /* 0x00026200ff0e2b82 */ /* 0x000ea20000000a00 */
[----:B------:R-:W-:Y:S04]  /*5740*/  @P2 IMAD R0, R16, R2, RZ ;  /* 0x0000000210002224 */ /* 0x000fe800078e02ff */
[----:B--2---:R-:W-:Y:S01]  /*5750*/  @P2 IMAD.WIDE R14, R0, 0x4, R14 ;  /* 0x00000004000e2825 */ /* 0x004fe200078e020e */
[----:B------:R-:W-:Y:S04]  /*5760*/  MOV R0, 0x1 ;  /* 0x0000000100007802 */ /* 0x000fe80000000f00 */
[----:B-1---5:R1:W5:Y:S01]  /*5770*/  @P2 LDG.E R26, desc[UR4][R14.64] ;  /* 0x000000040e1a2981 */ /* 0x022362000c1e1900 */
[----:B------:R-:W-:Y:S01]  /*5780*/  @!P2 PRMT R55, R0, 0x7610, R55 ;  /* 0x000076100037a816 */ /* 0x000fe20000000037 */
[----:B-1----:R-:W2:Y:S06]  /*5790*/  @!P2 LDC R26, c[0x0][0x980] ;  /* 0x00026000ff1aab82 */ /* 0x002eac0000000800 */
.L_x_74:
[----:B--2--5:R-:W-:Y:S01]  /*57a0*/  @!P1 FSETP.EQ.AND P3, PT, R26, RZ, PT ;  /* 0x000000ff1a00920b */ /* 0x024fe20003f62000 */
[----:B------:R-:W-:Y:S01]  /*57b0*/  @!UPT UIADD3 URZ, UPT, UPT, URZ, URZ, URZ ;  /* 0x000000fffffff290 */ /* 0x000fe2000fffe0ff */
[----:B------:R-:W-:Y:S11]  /*57c0*/  @!P1 BRA `(.L_x_75) ;  /* 0x0000000000149947 */ /* 0x000ff60003800000 */
[----:B------:R-:W-:Y:S02]  /*57d0*/  LOP3.LUT P1, RZ, R55, 0xff, RZ, 0xc0, !PT ;  /* 0x000000ff37ff7812 */ /* 0x000fe4000782c0ff */
[----:B------:R-:W-:Y:S04]  /*57e0*/  PLOP3.LUT P3, PT, PT, PT, UP3, 0x80, 0x8 ;  /* 0x000000000008781c */ /* 0x000fe80003f6f038 */
[----:B------:R-:W-:Y:S07]  /*57f0*/  PLOP3.LUT P3, PT, P3, PT, PT, 0x8, 0x80 ;  /* 0x000000000080781c */ /* 0x000fee0001f6e170 */
[----:B------:R-:W-:Y:S11]  /*5800*/  @P1 FSETP.EQ.AND P3, PT, R26, RZ, PT ;  /* 0x000000ff1a00120b */ /* 0x000ff60003f62000 */
[----:B------:R-:W-:Y:S02]  /*5810*/  @!UPT UIADD3 URZ, UPT, UPT, URZ, URZ, URZ ;  /* 0x000000fffffff290 */ /* 0x000fe4000fffe0ff */
.L_x_75:
[----:B------:R-:W-:Y:S01]  /*5820*/  ULEA UR5, UR23, UR24, 0x3 ;  /* 0x0000001817057291 */ /* 0x000fe2000f8e18ff */
[----:B------:R-:W-:Y:S02]  /*5830*/  SHF.L.U32 R9, R12, 0x1f, RZ ;  /* 0x0000001f0c097819 */ /* 0x000fe400000006ff */
[----:B------:R-:W-:Y:S04]  /*5840*/  ELECT P2, URZ, PT ;  /* 0x0000000000ff782f */ /* 0x000fe80003840000 */
[----:B------:R-:W-:Y:S02]  /*5850*/  PLOP3.LUT P2, PT, P3, P2, PT, 0xf2, 0x2f ;  /* 0x00000000002f781c */ /* 0x000fe40001f45e72 */
[----:B------:R-:W1:Y:S02]  /*5860*/  SYNCS.PHASECHK.TRANS64.TRYWAIT P1, [UR5+0xe8], R9 ;  /* 0x0000e809ff0075a7 */ /* 0x000e640008021105 */
[----:B-1----:R-:W-:Y:S09]  /*5870*/  @!P1 BRA `(.L_x_76) ;  /* 0x0000003800dc9947 */ /* 0x002ff20003800000 */
.L_x_162:
[----:B------:R-:W2:Y:S01]  /*5880*/  S2UR UR28, SR_CgaCtaId ;  /* 0x00000000001c79c3 */ /* 0x000ea20000008800 */
[----:B------:R-:W-:Y:S01]  /*5890*/  VOTEU.ALL UP0, P2 ;  /* 0x0000000000ff7886 */ /* 0x000fe20001000000 */
[----:B-1----:R-:W-:Y:S01]  /*58a0*/  @!P2 IADD3 R9, P1, PT, R18, 0x680, RZ ;  /* 0x000006801209a810 */ /* 0x002fe20007f3e0ff */
[----:B------:R-:W-:Y:S01]  /*58b0*/  UIADD3 UR6, UPT, UPT, UR23, 0x1, URZ ;  /* 0x0000000117067890 */ /* 0x000fe2000fffe0ff */
[----:B------:R-:W-:Y:S01]  /*58c0*/  @P0 SHF.R.U32.HI R16, RZ, 0x10, R5 ;  /* 0x00000010ff100819 */ /* 0x000fe20000011605 */
[----:B------:R-:W-:Y:S01]  /*58d0*/  UMOV UR48, 0x0 ;  /* 0x0000000000307882 */ /* 0x000fe20000000000 */
[----:B------:R-:W-:Y:S01]  /*58e0*/  @!UP0 ULEA UR4, UR23, UR24, 0xc ;  /* 0x0000001817048291 */ /* 0x000fe2000f8e60ff */
[----:B------:R-:W-:Y:S01]  /*58f0*/  @!P2 IMAD.X R0, RZ, RZ, R19, P1 ;  /* 0x000000ffff00a224 */ /* 0x000fe200008e0613 */
[----:B------:R-:W-:Y:S01]  /*5900*/  @!P2 R2UR UR7, R9 ;  /* 0x000000000907a2ca */ /* 0x000fe200000e0000 */
[----:B------:R-:W-:Y:S01]  /*5910*/  UMOV UR49, 0x10000000 ;  /* 0x1000000000317882 */ /* 0x000fe20000000000 */
[----:B------:R-:W-:Y:S02]  /*5920*/  @!UP0 UIADD3 UR8, UPT, UPT, UR4, 0x200, URZ ;  /* 0x0000020004088890 */ /* 0x000fe4000fffe0ff */
[----:B------:R-:W-:Y:S01]  /*5930*/  UISETP.NE.AND UP0, UPT, UR6, 0x3, UPT ;  /* 0x000000030600788c */ /* 0x000fe2000bf05270 */
[----:B------:R-:W-:Y:S01]  /*5940*/  @!P2 R2UR UR4, R0 ;  /* 0x000000000004a2ca */ /* 0x000fe200000e0000 */
[----:B------:R-:W-:Y:S02]  /*5950*/  @!P2 IMAD.MOV.U32 R0, RZ, RZ, 0x1000 ;  /* 0x00001000ff00a424 */ /* 0x000fe400078e00ff */
[----:B------:R-:W-:Y:S02]  /*5960*/  USEL UR6, UR6, URZ, UP0 ;  /* 0x000000ff06067287 */ /* 0x000fe40008000000 */
[----:B------:R-:W-:Y:S02]  /*5970*/  USEL UR23, URZ, 0x1, UP0 ;  /* 0x00000001ff177887 */ /* 0x000fe40008000000 */
[----:B------:R-:W-:Y:S01]  /*5980*/  VOTEU.ALL UP0, P2 ;  /* 0x0000000000ff7886 */ /* 0x000fe20001000000 */
[----:B------:R-:W-:Y:S03]  /*5990*/  IMAD.U32 R14, RZ, RZ, UR7 ;  /* 0x00000007ff0e7e24 */ /* 0x000fe6000f8e00ff */
[----:B------:R-:W-:Y:S01]  /*59a0*/  LOP3.LUT R12, R12, UR23, RZ, 0x3c, !PT ;  /* 0x000000170c0c7c12 */ /* 0x000fe2000f8e3cff */
[----:B------:R-:W-:Y:S01]  /*59b0*/  @!UP0 UMOV UR10, UR22 ;  /* 0x00000016000a8c82 */ /* 0x000fe20008000000 */
[----:B------:R-:W-:Y:S01]  /*59c0*/  IMAD.U32 R15, RZ, RZ, UR4 ;  /* 0x00000004ff0f7e24 */ /* 0x000fe2000f8e00ff */
[----:B------:R-:W-:Y:S01]  /*59d0*/  @!P2 R2UR UR20, R14 ;  /* 0x000000000e14a2ca */ /* 0x000fe200000e0000 */
[----:B------:R-:W-:Y:S01]  /*59e0*/  UIADD3 UR4, UPT, UPT, UR5, 0xd0, URZ ;  /* 0x000000d005047890 */ /* 0x000fe2000fffe0ff */
[----:B------:R-:W-:Y:S02]  /*59f0*/  SHF.L.U32 R9, R12, 0x1f, RZ ;  /* 0x0000001f0c097819 */ /* 0x000fe400000006ff */
[----:B------:R-:W-:Y:S01]  /*5a00*/  @!P2 R2UR UR21, R15 ;  /* 0x000000000f15a2ca */ /* 0x000fe200000e0000 */
[----:B--2---:R-:W-:Y:S03]  /*5a10*/  UPRMT UR7, UR28, 0x654, UR4 ;  /* 0x000006541c077896 */ /* 0x004fe60008000004 */
[----:B------:R-:W-:Y:S01]  /*5a20*/  @!UP0 UMOV UR9, UR4 ;  /* 0x0000000400098c82 */ /* 0x000fe20008000000 */
[----:B------:R-:W-:Y:S08]  /*5a30*/  ULEA UR4, UR6, UR24, 0x3 ;  /* 0x0000001806047291 */ /* 0x000ff0000f8e18ff */
[----:B------:R1:W-:Y:S01]  /*5a40*/  @!UP0 UTMALDG.5D [UR8], [UR20], desc[UR48] ;  /* 0x00003008140085b4 */ /* 0x0003e20008021000 */
[----:B------:R1:W-:Y:S01]  /*5a50*/  @!P2 SYNCS.ARRIVE.TRANS64.RED.A0TR RZ, [UR5+0xd0], R0 ;  /* 0x0000d000ffffa9a7 */ /* 0x0003e20008300405 */
[----:B------:R-:W-:Y:S01]  /*5a60*/  SYNCS.ARRIVE.TRANS64.RED.A1T0 RZ, [UR7], RZ ;  /* 0x000000ffffff79a7 */ /* 0x000fe20008100407 */
[----:B------:R-:W2:Y:S02]  /*5a70*/  SYNCS.PHASECHK.TRANS64.TRYWAIT P1, [UR4+0xe8], R9 ;  /* 0x0000e809ff0075a7 */ /* 0x000ea40008021104 */
[----:B-12---:R-:W-:Y:S05]  /*5a80*/  @!P1 BRA `(.L_x_77) ;  /* 0x0000003800709947 */ /* 0x006fea0003800000 */
.L_x_164:
[----:B------:R-:W2:Y:S01]  /*5a90*/  S2UR UR28, SR_CgaCtaId ;  /* 0x00000000001c79c3 */ /* 0x000ea20000008800 */
[----:B------:R-:W-:Y:S01]  /*5aa0*/  UPLOP3.LUT UP1, UPT, UPT, UPT, UPT, 0x80, 0x8 ;  /* 0x000000000008789c */ /* 0x000fe20003f2f070 */
[----:B-1----:R-:W-:Y:S01]  /*5ab0*/  @!P2 IADD3 R9, P1, PT, R18, 0x680, RZ ;  /* 0x000006801209a810 */ /* 0x002fe20007f3e0ff */
[----:B------:R-:W-:Y:S01]  /*5ac0*/  UMOV UR20, 0x0 ;  /* 0x0000000000147882 */ /* 0x000fe20000000000 */
[----:B------:R-:W-:Y:S01]  /*5ad0*/  UMOV UR21, 0x10000000 ;  /* 0x1000000000157882 */ /* 0x000fe20000000000 */
[----:B------:R-:W-:Y:S01]  /*5ae0*/  VOTEU.ALL UP0, P2 ;  /* 0x0000000000ff7886 */ /* 0x000fe20001000000 */
[----:B------:R-:W-:Y:S01]  /*5af0*/  LOP3.LUT R11, R11, 0x1, RZ, 0x3c, !PT ;  /* 0x000000010b0b7812 */ /* 0x000fe200078e3cff */
[----:B------:R-:W-:Y:S03]  /*5b00*/  @!P2 IMAD.X R0, RZ, RZ, R19, P1 ;  /* 0x000000ffff00a224 */ /* 0x000fe600008e0613 */
[----:B------:R-:W-:Y:S02]  /*5b10*/  @!UP0 ULEA UR5, UR6, UR24, 0xc ;  /* 0x0000001806058291 */ /* 0x000fe4000f8e60ff */
[----:B------:R-:W-:Y:S02]  /*5b20*/  UIADD3 UR6, UPT, UPT, UR6, 0x1, URZ ;  /* 0x0000000106067890 */ /* 0x000fe4000fffe0ff */
[----:B------:R-:W-:Y:S02]  /*5b30*/  @!UP0 UIADD3 UR10, UPT, UPT, UR22, 0x20, URZ ;  /* 0x00000020160a8890 */ /* 0x000fe4000fffe0ff */
[----:B------:R-:W-:Y:S01]  /*5b40*/  @!UP0 UIADD3 UR8, UPT, UPT, UR5, 0x200, URZ ;  /* 0x0000020005088890 */ /* 0x000fe2000fffe0ff */
[----:B------:R-:W-:Y:S01]  /*5b50*/  @!P2 R2UR UR5, R0 ;  /* 0x000000000005a2ca */ /* 0x000fe200000e0000 */
[----:B------:R-:W-:Y:S02]  /*5b60*/  UISETP.NE.AND UP0, UPT, UR6, 0x3, UPT ;  /* 0x000000030600788c */ /* 0x000fe4000bf05270 */
[----:B------:R-:W-:Y:S02]  /*5b70*/  UIADD3 UR22, UPT, UPT, UR15, UR43, URZ ;  /* 0x0000002b0f167290 */ /* 0x000fe4000fffe0ff */
[----:B------:R-:W-:Y:S01]  /*5b80*/  USEL UR23, UR6, URZ, UP0 ;  /* 0x000000ff06177287 */ /* 0x000fe20008000000 */
[----:B------:R-:W-:Y:S02]  /*5b90*/  @!P2 R2UR UR6, R9 ;  /* 0x000000000906a2ca */ /* 0x000fe400000e0000 */
[----:B------:R-:W-:Y:S02]  /*5ba0*/  PLOP3.LUT P0, PT, PT, PT, UP0, 0x80, 0x8 ;  /* 0x000000000008781c */ /* 0x000fe40003f0f008 */
[----:B------:R-:W-:Y:S02]  /*5bb0*/  VOTEU.ALL UP0, P2 ;  /* 0x0000000000ff7886 */ /* 0x000fe40001000000 */
[----:B------:R-:W-:Y:S01]  /*5bc0*/  SEL R0, RZ, 0x1, P0 ;  /* 0x00000001ff007807 */ /* 0x000fe20000000000 */
[----:B------:R-:W-:Y:S01]  /*5bd0*/  IMAD.U32 R15, RZ, RZ, UR5 ;  /* 0x00000005ff0f7e24 */ /* 0x000fe2000f8e00ff */
[----:B------:R-:W-:Y:S01]  /*5be0*/  UIADD3 UR5, UPT, UPT, UR4, 0xd0, URZ ;  /* 0x000000d004057890 */ /* 0x000fe2000fffe0ff */
[----:B------:R-:W-:Y:S02]  /*5bf0*/  LOP3.LUT P0, RZ, R6, 0x1, RZ, 0xc0, !PT ;  /* 0x0000000106ff7812 */ /* 0x000fe4000780c0ff */
[----:B------:R-:W-:Y:S02]  /*5c00*/  LOP3.LUT R12, R12, R0, RZ, 0x3c, !PT ;  /* 0x000000000c0c7212 */ /* 0x000fe400078e3cff */
[----:B------:R-:W-:Y:S01]  /*5c10*/  IMAD.U32 R14, RZ, RZ, UR6 ;  /* 0x00000006ff0e7e24 */ /* 0x000fe2000f8e00ff */
[----:B------:R-:W-:Y:S01]  /*5c20*/  @!P2 R2UR UR7, R15 ;  /* 0x000000000f07a2ca */ /* 0x000fe200000e0000 */
[----:B------:R-:W-:Y:S01]  /*5c30*/  @!UP0 UMOV UR9, UR5 ;  /* 0x0000000500098c82 */ /* 0x000fe20008000000 */
[----:B--2---:R-:W-:Y:S02]  /*5c40*/  UPRMT UR5, UR28, 0x654, UR5 ;  /* 0x000006541c057896 */ /* 0x004fe40008000005 */
[----:B------:R-:W-:Y:S01]  /*5c50*/  @!P2 R2UR UR6, R14 ;  /* 0x000000000e06a2ca */ /* 0x000fe200000e0000 */
[----:B------:R-:W-:Y:S11]  /*5c60*/  UIADD3 UR28, UPT, UPT, UR16, UR42, URZ ;  /* 0x0000002a101c7290 */ /* 0x000ff6000fffe0ff */
[----:B------:R-:W-:Y:S01]  /*5c70*/  @!UPT UIADD3 URZ, UPT, UPT, URZ, URZ, URZ ;  /* 0x000000fffffff290 */ /* 0x000fe2000fffe0ff */
[----:B------:R1:W-:Y:S01]  /*5c80*/  @!UP0 UTMALDG.5D [UR8], [UR6], desc[UR20] ;  /* 0x00001408060085b4 */ /* 0x0003e20008021000 */
[----:B------:R1:W-:Y:S01]  /*5c90*/  @!P2 SYNCS.ARRIVE.TRANS64.RED.A0TR RZ, [UR4+0xd0], R8 ;  /* 0x0000d008ffffa9a7 */ /* 0x0003e20008300404 */
[----:B------:R-:W-:Y:S01]  /*5ca0*/  SYNCS.ARRIVE.TRANS64.RED.A1T0 RZ, [UR5], RZ ;  /* 0x000000ffffff79a7 */ /* 0x000fe20008100405 */
[----:B------:R-:W-:Y:S05]  /*5cb0*/  @P0 BRA `(.L_x_78) ;  /* 0xffffffec00f80947 */ /* 0x000fea000383ffff */
[----:B------:R-:W-:Y:S01]  /*5cc0*/  UIADD3 UR5, UPT, UPT, UR24, 0xe8, URZ ;  /* 0x000000e818057890 */ /* 0x000fe2000fffe0ff */
[----:B------:R-:W-:-:S03]  /*5cd0*/  SHF.L.U32 R2, R12, 0x1f, RZ ;  /* 0x0000001f0c027819 */ /* 0x000fc600000006ff */
[----:B------:R-:W-:-:S09]  /*5ce0*/  ULEA UR4, UR23, UR5, 0x3 ;  /* 0x0000000517047291 */ /* 0x000fd2000f8e18ff */
[----:B------:R-:W2:Y:S02]  /*5cf0*/  SYNCS.PHASECHK.TRANS64.TRYWAIT P0, [UR4], R2 ;  /* 0x00000002ff0075a7 */ /* 0x000ea40008001104 */
[----:B--2---:R-:W-:Y:S05]  /*5d00*/  @!P0 BRA `(.L_x_79) ;  /* 0x0000003400e88947 */ /* 0x004fea0003800000 */
.L_x_166:
[----:B------:R-:W-:-:S04]  /*5d10*/  UIADD3 UR4, UPT, UPT, UR23, 0x1, URZ ;  /* 0x0000000117047890 */ /* 0x000fc8000fffe0ff */
[----:B------:R-:W-:-:S04]  /*5d20*/  UISETP.NE.AND UP0, UPT, UR4, 0x3, UPT ;  /* 0x000000030400788c */ /* 0x000fc8000bf05270 */
[----:B------:R-:W-:Y:S02]  /*5d30*/  USEL UR4, UR4, URZ, UP0 ;  /* 0x000000ff04047287 */ /* 0x000fe40008000000 */
[----:B------:R-:W-:-:S04]  /*5d40*/  PLOP3.LUT P0, PT, PT, PT, UP0, 0x80, 0x8 ;  /* 0x000000000008781c */ /* 0x000fc80003f0f008 */
[----:B--2---:R-:W-:Y:S01]  /*5d50*/  SEL R2, RZ, 0x1, P0 ;  /* 0x00000001ff027807 */ /* 0x004fe20000000000 */
[----:B------:R-:W-:-:S03]  /*5d60*/  IMAD.U32 R0, RZ, RZ, UR4 ;  /* 0x00000004ff007e24 */ /* 0x000fc6000f8e00ff */
[----:B------:R-:W-:Y:S01]  /*5d70*/  LOP3.LUT R12, R12, R2, RZ, 0x3c, !PT ;  /* 0x000000020c0c7212 */ /* 0x000fe200078e3cff */
[C---:B------:R-:W-:Y:S01]  /*5d80*/  VIADD R4, R0.reuse, 0x1 ;  /* 0x0000000100047836 */ /* 0x040fe20000000000 */
[----:B------:R-:W-:Y:S02]  /*5d90*/  LEA R2, R0, UR5, 0x3 ;  /* 0x0000000500027c11 */ /* 0x000fe4000f8e18ff */
[----:B------:R-:W-:Y:S02]  /*5da0*/  SHF.L.U32 R3, R12, 0x1f, RZ ;  /* 0x0000001f0c037819 */ /* 0x000fe400000006ff */
[----:B------:R-:W-:Y:S02]  /*5db0*/  ISETP.NE.AND P0, PT, R4, 0x3, PT ;  /* 0x000000030400780c */ /* 0x000fe40003f05270 */
[----:B------:R-:W2:Y:S02]  /*5dc0*/  SYNCS.PHASECHK.TRANS64.TRYWAIT P1, [R2+URZ], R3 ;  /* 0x00000003020075a7 */ /* 0x000ea400080211ff */
[----:B------:R-:W-:-:S02]  /*5dd0*/  SEL R0, RZ, 0x1, P0 ;  /* 0x00000001ff007807 */ /* 0x000fc40000000000 */
[----:B------:R-:W-:Y:S02]  /*5de0*/  SEL R4, R4, RZ, P0 ;  /* 0x000000ff04047207 */ /* 0x000fe40000000000 */
[----:B------:R-:W-:Y:S01]  /*5df0*/  LOP3.LUT R0, R12, R0, RZ, 0x3c, !PT ;  /* 0x000000000c007212 */ /* 0x000fe200078e3cff */
[----:B--2---:R-:W-:Y:S06]  /*5e00*/  @!P1 BRA `(.L_x_80) ;  /* 0x0000003400c09947 */ /* 0x004fec0003800000 */
.L_x_167:
[----:B------:R-:W-:Y:S02]  /*5e10*/  LEA R4, R4, UR5, 0x3 ;  /* 0x0000000504047c11 */ /* 0x000fe4000f8e18ff */
[----:B------:R-:W-:-:S07]  /*5e20*/  SHF.L.U32 R0, R0, 0x1f, RZ ;  /* 0x0000001f00007819 */ /* 0x000fce00000006ff */
.L_x_81:
[----:B---3--:R3:W4:Y:S02]  /*5e30*/  SYNCS.PHASECHK.TRANS64.TRYWAIT P0, [R4+URZ], R0 ;  /* 0x00000000040075a7 */ /* 0x00872400080011ff */
[----:B----4-:R-:W-:Y:S05]  /*5e40*/  @!P0 NANOSLEEP.SYNCS 0x989680 ;  /* 0x009896800000895d */ /* 0x010fea0003900000 */
[----:B------:R-:W4:Y:S02]  /*5e50*/  @!P0 SYNCS.PHASECHK.TRANS64 P0, [R4+URZ], R0 ;  /* 0x00000000040085a7 */ /* 0x000f2400080010ff */
[----:B-1--4-:R-:W-:Y:S05]  /*5e60*/  @P0 EXIT ;  /* 0x000000000000094d */ /* 0x012fea0003800000 */
[----:B------:R-:W-:Y:S05]  /*5e70*/  BRA `(.L_x_81) ;  /* 0xfffffffc00ec7947 */ /* 0x000fea000383ffff */
.L_x_69:
[----:B------:R-:W-:-:S06]  /*5e80*/  UISETP.GE.AND UP0, UPT, UR15, 0x4, UPT ;  /* 0x000000040f00788c */ /* 0x000fcc000bf06270 */
[----:B------:R-:W-:-:S13]  /*5e90*/  PLOP3.LUT P0, PT, PT, PT, UP0, 0x80, 0x8 ;  /* 0x000000000008781c */ /* 0x000fda0003f0f008 */
[----:B-1----:R-:W-:Y:S05]  /*5ea0*/  @!P0 EXIT ;  /* 0x000000000000894d */ /* 0x002fea0003800000 */
[----:B------:R-:W1:Y:S08]  /*5eb0*/  S2UR UR4, SR_CgaCtaId ;  /* 0x00000000000479c3 */ /* 0x000e700000008800 */
[----:B------:R-:W-:Y:S01]  /*5ec0*/  BAR.SYNC.DEFER_BLOCKING 0x6, 0xa0 ;  /* 0x0182800000007b1d */ /* 0x000fe20000010000 */
[C---:B------:R-:W-:Y:S01]  /*5ed0*/  IMAD.SHL.U32 R6, R54.reuse, 0x20, RZ ;  /* 0x0000002036067824 */ /* 0x040fe200078e00ff */
[----:B------:R-:W-:Y:S01]  /*5ee0*/  SHF.R.U32.HI R7, RZ, 0x1, R54 ;  /* 0x00000001ff077819 */ /* 0x000fe20000011636 */
[C---:B------:R-:W-:Y:S01]  /*5ef0*/  IMAD.SHL.U32 R0, R54.reuse, 0x4, RZ ;  /* 0x0000000436007824 */ /* 0x040fe200078e00ff */
[----:B------:R-:W-:Y:S01]  /*5f00*/  USHF.R.S32.HI UR54, URZ, 0x1f, UR5 ;  /* 0x0000001fff367899 */ /* 0x000fe20008011405 */
[----:B------:R-:W-:Y:S01]  /*5f10*/  IMAD.SHL.U32 R53, R54, 0x10, RZ ;  /* 0x0000001036357824 */ /* 0x000fe200078e00ff */
[----:B------:R-:W-:Y:S01]  /*5f20*/  UMOV UR50, 0x400 ;  /* 0x0000040000327882 */ /* 0x000fe20000000000 */
[----:B------:R-:W2:Y:S01]  /*5f30*/  LDCU.64 UR6, c[0x0][0x988] ;  /* 0x00013100ff0677ac */ /* 0x000ea20008000a00 */
[----:B------:R-:W-:Y:S01]  /*5f40*/  LOP3.LUT R3, R6, 0xc0, RZ, 0xc0, !PT ;  /* 0x000000c006037812 */ /* 0x000fe200078ec0ff */
[----:B------:R-:W3:Y:S01]  /*5f50*/  LDC.64 R40, c[0x0][0x988] ;  /* 0x00026200ff287b82 */ /* 0x000ee20000000a00 */
[----:B------:R-:W-:Y:S01]  /*5f60*/  LOP3.LUT R53, R53, 0x600, RZ, 0xc0, !PT ;  /* 0x0000060035357812 */ /* 0x000fe200078ec0ff */
[----:B------:R-:W-:Y:S01]  /*5f70*/  IMAD.U32 R23, R54, 0x10000, RZ ;  /* 0x0001000036177824 */ /* 0x000fe200078e00ff */
[----:B------:R-:W-:Y:S01]  /*5f80*/  LOP3.LUT R0, R3, 0x18, R0, 0xf8, !PT ;  /* 0x0000001803007812 */ /* 0x000fe200078ef800 */
[----:B------:R-:W-:Y:S01]  /*5f90*/  IMAD.MOV.U32 R63, RZ, RZ, 0x10 ;  /* 0x00000010ff3f7424 */ /* 0x000fe200078e00ff */
[--C-:B------:R-:W-:Y:S01]  /*5fa0*/  LOP3.LUT R53, R53, 0x20, R6.reuse, 0xf8, !PT ;  /* 0x0000002035357812 */ /* 0x100fe200078ef806 */
[----:B------:R-:W-:Y:S01]  /*5fb0*/  ULEA.HI UR54, UR54, UR5, URZ, 0x6 ;  /* 0x0000000536367291 */ /* 0x000fe2000f8f30ff */
[----:B------:R-:W-:Y:S01]  /*5fc0*/  LOP3.LUT R0, R0, 0x8, R7, 0x78, !PT ;  /* 0x0000000800007812 */ /* 0x000fe200078e7807 */
[----:B------:R-:W4:Y:S01]  /*5fd0*/  LDC.64 R42, c[0x0][0x990] ;  /* 0x00026400ff2a7b82 */ /* 0x000f220000000a00 */
[----:B------:R-:W-:Y:S01]  /*5fe0*/  LOP3.LUT R53, R53, 0x100, R6, 0xf8, !PT ;  /* 0x0000010035357812 */ /* 0x000fe200078ef806 */
[----:B------:R-:W-:Y:S01]  /*5ff0*/  IMAD.MOV.U32 R52, RZ, RZ, 0x1 ;  /* 0x00000001ff347424 */ /* 0x000fe200078e00ff */
[C---:B------:R-:W-:Y:S01]  /*6000*/  LOP3.LUT P0, RZ, R54.reuse, 0x4, RZ, 0xc0, !PT ;  /* 0x0000000436ff7812 */ /* 0x040fe2000780c0ff */
[----:B------:R-:W-:Y:S01]  /*6010*/  IMAD.MOV.U32 R22, RZ, RZ, RZ ;  /* 0x000000ffff167224 */ /* 0x000fe200078e00ff */
[----:B------:R-:W-:Y:S01]  /*6020*/  LOP3.LUT R53, R53, R0, RZ, 0xfc, !PT ;  /* 0x0000000035357212 */ /* 0x000fe200078efcff */
[----:B-1----:R-:W-:Y:S01]  /*6030*/  ULEA UR50, UR4, UR50, 0x18 ;  /* 0x0000003204327291 */ /* 0x002fe2000f8ec0ff */
[----:B------:R-:W-:Y:S01]  /*6040*/  LOP3.LUT R54, R54, 0x60, RZ, 0xc0, !PT ;  /* 0x0000006036367812 */ /* 0x000fe200078ec0ff */
[----:B--2---:R-:W-:Y:S01]  /*6050*/  IMAD.U32 R58, RZ, RZ, UR6 ;  /* 0x00000006ff3a7e24 */ /* 0x004fe2000f8e00ff */
[----:B------:R-:W-:Y:S01]  /*6060*/  CS2R R50, SRZ ;  /* 0x0000000000327805 */ /* 0x000fe2000001ff00 */
[----:B------:R-:W-:Y:S01]  /*6070*/  IMAD.U32 R57, RZ, RZ, UR7 ;  /* 0x00000007ff397e24 */ /* 0x000fe2000f8e00ff */
[----:B------:R-:W1:Y:S01]  /*6080*/  LDCU.64 UR6, c[0x0][0x9b0] ;  /* 0x00013600ff0677ac */ /* 0x000e620008000a00 */
[----:B------:R-:W-:-:S02]  /*6090*/  LOP3.LUT R23, R23, 0x600000, RZ, 0xc0, !PT ;  /* 0x0060000017177812 */ /* 0x000fc400078ec0ff */
[----:B------:R-:W-:Y:S01]  /*60a0*/  SEL R63, R63, 0xfffffff0, !P0 ;  /* 0xfffffff03f3f7807 */ /* 0x000fe20004000000 */
[----:B------:R-:W2:Y:S01]  /*60b0*/  LDS R2, [UR50+0x160] ;  /* 0x00016032ff027984 */ /* 0x000ea20008000800 */
[----:B------:R-:W-:Y:S01]  /*60c0*/  UIADD3 UR4, UPT, UPT, UR50, 0x200, URZ ;  /* 0x0000020032047890 */ /* 0x000fe2000fffe0ff */
[----:B------:R-:W2:Y:S05]  /*60d0*/  LDCU UR58, c[0x0][0x370] ;  /* 0x00006e00ff3a77ac */ /* 0x000eaa0008000800 */
[----:B------:R-:W-:Y:S01]  /*60e0*/  IMAD.U32 R0, RZ, RZ, UR4 ;  /* 0x00000004ff007e24 */ /* 0x000fe2000f8e00ff */
[----:B------:R-:W-:Y:S01]  /*60f0*/  UMOV UR52, URZ ;  /* 0x000000ff00347c82 */ /* 0x000fe20008000000 */
[----:B------:R-:W2:Y:S01]  /*6100*/  LDCU UR48, c[0x0][0xc0c] ;  /* 0x00018180ff3077ac */ /* 0x000ea20008000800 */
[----:B------:R-:W2:Y:S01]  /*6110*/  LDCU UR38, c[0x0][0xc30] ;  /* 0x00018600ff2677ac */ /* 0x000ea20008000800 */
[----:B-1----:R-:W-:-:S02]  /*6120*/  IMAD.U32 R60, RZ, RZ, UR6 ;  /* 0x00000006ff3c7e24 */ /* 0x002fc4000f8e00ff */
[----:B------:R-:W-:Y:S01]  /*6130*/  IMAD.U32 R59, RZ, RZ, UR7 ;  /* 0x00000007ff3b7e24 */ /* 0x000fe2000f8e00ff */
[----:B------:R-:W1:Y:S01]  /*6140*/  LDCU UR59, c[0x0][0x38c] ;  /* 0x00007180ff3b77ac */ /* 0x000e620008000800 */
[----:B------:R-:W1:Y:S01]  /*6150*/  LDCU.64 UR46, c[0x0][0xc28] ;  /* 0x00018500ff2e77ac */ /* 0x000e620008000a00 */
[----:B------:R-:W1:Y:S01]  /*6160*/  LDCU.128 UR60, c[0x0][0xc10] ;  /* 0x00018200ff3c77ac */ /* 0x000e620008000c00 */
[----:B------:R-:W1:Y:S01]  /*6170*/  LDCU UR57, c[0x0][0x374] ;  /* 0x00006e80ff3977ac */ /* 0x000e620008000800 */
[----:B------:R-:W-:Y:S01]  /*6180*/  USHF.R.S32.HI UR54, URZ, 0x6, UR54 ;  /* 0x00000006ff367899 */ /* 0x000fe20008011436 */
[----:B------:R-:W-:Y:S01]  /*6190*/  UMOV UR55, URZ ;  /* 0x000000ff00377c82 */ /* 0x000fe20008000000 */
[----:B------:R-:W-:Y:S01]  /*61a0*/  UMOV UR56, URZ ;  /* 0x000000ff00387c82 */ /* 0x000fe20008000000 */
[C---:B--2---:R-:W-:Y:S01]  /*61b0*/  VIADD R3, R2.reuse, 0x40 ;  /* 0x0000004002037836 */ /* 0x044fe20000000000 */
[----:B------:R-:W-:-:S04]  /*61c0*/  LOP3.LUT R2, R2, 0xffff, RZ, 0xc0, !PT ;  /* 0x0000ffff02027812 */ /* 0x000fc800078ec0ff */
[----:B------:R-:W-:-:S05]  /*61d0*/  LOP3.LUT R3, R3, 0xffff, RZ, 0xc0, !PT ;  /* 0x0000ffff03037812 */ /* 0x000fca00078ec0ff */
[----:B-1-34-:R2:W-:Y:S02]  /*61e0*/  STL.64 [R1], R2 ;  /* 0x0000000201007387 */ /* 0x01a5e40000100a00 */
.L_x_112:
[----:B--2---:R-:W-:Y:S04]  /*61f0*/  SHF.L.U32 R2, R50, 0x1f, RZ ;  /* 0x0000001f32027819 */ /* 0x004fe800000006ff */
[----:B------:R-:W1:Y:S02]  /*6200*/  SYNCS.PHASECHK.TRANS64.TRYWAIT P0, [UR50+0x110], R2 ;  /* 0x00011002ff0075a7 */ /* 0x000e640008001132 */
[----:B-1----:R-:W-:Y:S05]  /*6210*/  @!P0 BRA `(.L_x_82) ;  /* 0x0000003000d08947 */ /* 0x002fea0003800000 */
.L_x_169:
[----:B------:R-:W2:Y:S01]  /*6220*/  LDS.128 R44, [UR50+0x150] ;  /* 0x00015032ff2c7984 */ /* 0x000ea20008000c00 */
[----:B------:R-:W-:Y:S02]  /*6230*/  UIADD3 UR4, UPT, UPT, UR50, 0x118, URZ ;  /* 0x0000011832047890 */ /* 0x000fe4000fffe0ff */
[----:B------:R-:W-:Y:S02]  /*6240*/  UISETP.GE.AND UP1, UPT, UR39, 0x1, UPT ;  /* 0x000000012700788c */ /* 0x000fe4000bf26270 */
[----:B------:R-:W-:Y:S01]  /*6250*/  UPRMT UR4, URZ, 0x654, UR4 ;  /* 0x00000654ff047896 */ /* 0x000fe20008000004 */
[----:B------:R-:W-:Y:S01]  /*6260*/  @!PT LDS RZ, [RZ] ;  /* 0x00000000fffff984 */ /* 0x000fe20000000800 */
[----:B------:R-:W-:Y:S01]  /*6270*/  @!PT LDS RZ, [RZ] ;  /* 0x00000000fffff984 */ /* 0x000fe20000000800 */
[----:B------:R-:W-:Y:S01]  /*6280*/  @!PT LDS RZ, [RZ] ;  /* 0x00000000fffff984 */ /* 0x000fe20000000800 */
[----:B------:R-:W-:Y:S01]  /*6290*/  @!PT LDS RZ, [RZ] ;  /* 0x00000000fffff984 */ /* 0x000fe20000000800 */
[----:B------:R3:W-:Y:S06]  /*62a0*/  MEMBAR.ALL.CTA ;  /* 0x0000000000007992 */ /* 0x0007ec0000008000 */
[----:B---3--:R-:W3:Y:S02]  /*62b0*/  FENCE.VIEW.ASYNC.S ;  /* 0x00000000000073c6 */ /* 0x008ee40000000000 */
[----:B---3--:R-:W-:Y:S01]  /*62c0*/  SYNCS.ARRIVE.TRANS64.RED.A1T0 RZ, [UR4], RZ ;  /* 0x000000ffffff79a7 */ /* 0x008fe20008100404 */
[----:B--2---:R-:W-:Y:S11]  /*62d0*/  LOP3.LUT P0, RZ, R46, 0x1, RZ, 0xc0, !PT ;  /* 0x000000012eff7812 */ /* 0x004ff6000780c0ff */
[----:B------:R-:W-:Y:S02]  /*62e0*/  @!UPT UIADD3 URZ, UPT, UPT, URZ, URZ, URZ ;  /* 0x000000fffffff290 */ /* 0x000fe4000fffe0ff */
[----:B------:R-:W-:Y:S01]  /*62f0*/  VOTEU.ANY UP0, P0 ;  /* 0x0000000000ff7886 */ /* 0x000fe20000000100 */
[----:B------:R-:W-:Y:S11]  /*6300*/  PLOP3.LUT P0, PT, PT, PT, UP0, 0x80, 0x8 ;  /* 0x000000000008781c */ /* 0x000ff60003f0f008 */
[----:B------:R-:W-:Y:S02]  /*6310*/  @!UPT UIADD3 URZ, UPT, UPT, URZ, URZ, URZ ;  /* 0x000000fffffff290 */ /* 0x000fe4000fffe0ff */
[----:B-1----:R-:W-:Y:S02]  /*6320*/  @P0 MOV R2, R44 ;  /* 0x0000002c00020202 */ /* 0x002fe40000000f00 */
[----:B------:R-:W-:Y:S02]  /*6330*/  @P0 LOP3.LUT R0, R45, 0xffff, RZ, 0xc0, !PT ;  /* 0x0000ffff2d000812 */ /* 0x000fe400078ec0ff */
[----:B------:R-:W-:Y:S02]  /*6340*/  @P0 R2UR UR6, R2 ;  /* 0x00000000020602ca */ /* 0x000fe400000e0000 */
[----:B------:R-:W-:Y:S01]  /*6350*/  @P0 R2UR UR5, R0 ;  /* 0x00000000000502ca */ /* 0x000fe200000e0000 */
[----:B------:R-:W-:Y:S05]  /*6360*/  IMAD.U32 R0, RZ, RZ, UR54 ;  /* 0x00000036ff007e24 */ /* 0x000fea000f8e00ff */
[----:B------:R-:W-:Y:S05]  /*6370*/  IABS R2, R0 ;  /* 0x0000000000027213 */ /* 0x000fea0000000000 */
[----:B------:R-:W-:Y:S02]  /*6380*/  @UP0 UMOV UR37, UR6 ;  /* 0x0000000600250c82 */ /* 0x000fe40008000000 */
[----:B------:R-:W-:Y:S01]  /*6390*/  @UP0 UMOV UR36, UR5 ;  /* 0x0000000500240c82 */ /* 0x000fe20008000000 */
[----:B------:R-:W-:Y:S05]  /*63a0*/  BRA.U !UP1, `(.L_x_83) ;  /* 0x0000000109cc7547 */ /* 0x000fea000b800000 */
[----:B------:R-:W1:Y:S01]  /*63b0*/  LDCU UR9, c[0x0][0xc20] ;  /* 0x00018400ff0977ac */ /* 0x000e620008000800 */
[----:B------:R-:W-:Y:S02]  /*63c0*/  UIMAD.WIDE.U32 UR4, UR57, UR63, URZ ;  /* 0x0000003f390472a5 */ /* 0x000fe4000f8e00ff */
[----:B------:R-:W-:Y:S02]  /*63d0*/  UIMAD.WIDE.U32 UR6, UR58, UR60, URZ ;  /* 0x0000003c3a0672a5 */ /* 0x000fe4000f8e00ff */
[----:B------:R-:W-:Y:S02]  /*63e0*/  UIMAD.WIDE.U32 UR10, UR36, UR63, URZ ;  /* 0x0000003f240a72a5 */ /* 0x000fe4000f8e00ff */
[----:B------:R-:W-:Y:S02]  /*63f0*/  UISETP.NE.AND UP0, UPT, UR62, 0x1, UPT ;  /* 0x000000013e00788c */ /* 0x000fe4000bf05270 */
[----:B------:R-:W-:Y:S02]  /*6400*/  UISETP.NE.AND UP1, UPT, UR48, 0x1, UPT ;  /* 0x000000013000788c */ /* 0x000fe4000bf25270 */
[----:B------:R-:W-:Y:S02]  /*6410*/  UISETP.NE.AND UP2, UPT, UR39, 0x1, UPT ;  /* 0x000000012700788c */ /* 0x000fe4000bf45270 */
[----:B------:R-:W-:Y:S01]  /*6420*/  UIMAD.WIDE.U32 UR12, UR37, UR60, URZ ;  /* 0x0000003c250c72a5 */ /* 0x000fe2000f8e00ff */
[----:B------:R-:W-:Y:S01]  /*6430*/  UMOV UR4, UR5 ;  /* 0x0000000500047c82 */ /* 0x000fe20008000000 */
[----:B------:R-:W-:Y:S01]  /*6440*/  UMOV UR6, UR11 ;  /* 0x0000000b00067c82 */ /* 0x000fe20008000000 */
[----:B-1----:R-:W-:Y:S03]  /*6450*/  USHF.R.U32.HI UR8, URZ, UR9, UR4 ;  /* 0x00000009ff087299 */ /* 0x002fe60008011604 */
[----:B------:R-:W-:Y:S02]  /*6460*/  UMOV UR4, UR7 ;  /* 0x0000000700047c82 */ /* 0x000fe40008000000 */
[----:B------:R-:W-:Y:S02]  /*6470*/  USHF.R.U32.HI UR5, URZ, UR61, UR4 ;  /* 0x0000003dff057299 */ /* 0x000fe40008011604 */
[----:B------:R-:W-:Y:S02]  /*6480*/  USEL UR4, UR57, UR8, !UP0 ;  /* 0x0000000839047287 */ /* 0x000fe4000c000000 */
[----:B------:R-:W-:Y:S02]  /*6490*/  USHF.R.U32.HI UR8, URZ, UR9, UR6 ;  /* 0x00000009ff087299 */ /* 0x000fe40008011606 */
[----:B------:R-:W-:Y:S02]  /*64a0*/  UIMAD.WIDE.U32 UR6, UR4, UR46, URZ ;  /* 0x0000002e040672a5 */ /* 0x000fe4000f8e00ff */
[----:B------:R-:W-:Y:S02]  /*64b0*/  USEL UR9, UR58, UR5, !UP1 ;  /* 0x000000053a097287 */ /* 0x000fe4000c800000 */
[----:B------:R-:W-:Y:S02]  /*64c0*/  USEL UR8, UR36, UR8, !UP0 ;  /* 0x0000000824087287 */ /* 0x000fe4000c000000 */
[----:B------:R-:W-:Y:S01]  /*64d0*/  UIMAD.WIDE.U32 UR10, UR9, UR46, URZ ;  /* 0x0000002e090a72a5 */ /* 0x000fe2000f8e00ff */
[----:B------:R-:W-:Y:S01]  /*64e0*/  UMOV UR6, UR7 ;  /* 0x0000000700067c82 */ /* 0x000fe20008000000 */
[----:B------:R-:W-:Y:S01]  /*64f0*/  UMOV UR5, UR13 ;  /* 0x0000000d00057c82 */ /* 0x000fe20008000000 */
[----:B------:R-:W-:Y:S02]  /*6500*/  @UP2 USHF.R.U32.HI UR4, URZ, UR47, UR6 ;  /* 0x0000002fff042299 */ /* 0x000fe40008011606 */
[----:B------:R-:W-:Y:S02]  /*6510*/  USHF.R.U32.HI UR5, URZ, UR61, UR5 ;  /* 0x0000003dff057299 */ /* 0x000fe40008011605 */
[----:B------:R-:W-:Y:S02]  /*6520*/  UIMAD UR4, UR39, UR4, URZ ;  /* 0x00000004270472a4 */ /* 0x000fe4000f8e02ff */
[----:B------:R-:W-:Y:S02]  /*6530*/  USEL UR5, UR37, UR5, !UP1 ;  /* 0x0000000525057287 */ /* 0x000fe4000c800000 */
[----:B------:R-:W-:Y:S01]  /*6540*/  UISETP.GE.AND UP0, UPT, UR8, UR4, UPT ;  /* 0x000000040800728c */ /* 0x000fe2000bf06270 */
[----:B------:R-:W-:Y:S01]  /*6550*/  UMOV UR6, UR11 ;  /* 0x0000000b00067c82 */ /* 0x000fe20008000000 */
[----:B------:R-:W-:Y:S02]  /*6560*/  UIMAD.WIDE.U32 UR10, UR8, UR46, URZ ;  /* 0x0000002e080a72a5 */ /* 0x000fe4000f8e00ff */
[----:B------:R-:W-:Y:S04]  /*6570*/  @UP2 USHF.R.U32.HI UR9, URZ, UR47, UR6 ;  /* 0x0000002fff092299 */ /* 0x000fe80008011606 */
[----:B------:R-:W-:Y:S01]  /*6580*/  UIMAD UR6, UR39, UR9, URZ ;  /* 0x00000009270672a4 */ /* 0x000fe2000f8e02ff */
[----:B------:R-:W-:Y:S03]  /*6590*/  UMOV UR4, UR11 ;  /* 0x0000000b00047c82 */ /* 0x000fe60008000000 */
[----:B------:R-:W-:Y:S02]  /*65a0*/  UISETP.GE.OR UP0, UPT, UR5, UR6, UP0 ;  /* 0x000000060500728c */ /* 0x000fe40008706670 */
[----:B------:R-:W-:Y:S02]  /*65b0*/  USHF.R.U32.HI UR4, URZ, UR47, UR4 ;  /* 0x0000002fff047299 */ /* 0x000fe40008011604 */
[----:B------:R-:W-:Y:S02]  /*65c0*/  UIMAD.WIDE.U32 UR6, UR5, UR46, URZ ;  /* 0x0000002e050672a5 */ /* 0x000fe4000f8e00ff */
[----:B------:R-:W-:Y:S02]  /*65d0*/  USEL UR11, UR8, UR4, !UP2 ;  /* 0x00000004080b7287 */ /* 0x000fe4000d000000 */
[----:B------:R-:W-:Y:S02]  /*65e0*/  UIADD3 UR6, UPT, UPT, -UR5, URZ, URZ ;  /* 0x000000ff05067290 */ /* 0x000fe4000fffe1ff */
[----:B------:R-:W-:Y:S02]  /*65f0*/  UIADD3 UR10, UPT, UPT, -UR11, URZ, URZ ;  /* 0x000000ff0b0a7290 */ /* 0x000fe4000fffe1ff */
[----:B------:R-:W-:Y:S02]  /*6600*/  UIMAD UR6, UR48, UR6, UR37 ;  /* 0x00000006300672a4 */ /* 0x000fe4000f8e0225 */
[----:B------:R-:W-:Y:S01]  /*6610*/  UIMAD UR10, UR39, UR10, UR8 ;  /* 0x0000000a270a72a4 */ /* 0x000fe2000f8e0208 */
[----:B------:R-:W-:Y:S01]  /*6620*/  @!UP0 UMOV UR4, UR7 ;  /* 0x0000000700048c82 */ /* 0x000fe20008000000 */
[----:B------:R-:W-:Y:S02]  /*6630*/  UIADD3 UR7, UPT, UPT, -UR8, URZ, URZ ;  /* 0x000000ff08077290 */ /* 0x000fe4000fffe1ff */
[----:B------:R-:W-:Y:S04]  /*6640*/  @!UP0 USHF.R.U32.HI UR4, URZ, UR47, UR4 ;  /* 0x0000002fff048299 */ /* 0x000fe80008011604 */
[----:B------:R-:W-:Y:S04]  /*6650*/  @!UP0 USEL UR4, UR5, UR4, !UP2 ;  /* 0x0000000405048287 */ /* 0x000fe8000d000000 */
[----:B------:R-:W-:Y:S02]  /*6660*/  @!UP0 UIMAD UR9, UR9, UR10, UR4 ;  /* 0x0000000a090982a4 */ /* 0x000fe4000f8e0204 */
[----:B------:R-:W-:Y:S02]  /*6670*/  @!UP0 UIADD3 UR10, UPT, UPT, UR11, -UR4, URZ ;  /* 0x800000040b0a8290 */ /* 0x000fe4000fffe0ff */
[----:B------:R-:W-:Y:S02]  /*6680*/  UIMAD UR4, UR62, UR7, UR36 ;  /* 0x000000073e0472a4 */ /* 0x000fe4000f8e0224 */
[----:B------:R-:W-:Y:S03]  /*6690*/  @!UP0 UIMAD UR8, UR10, UR39, UR5 ;  /* 0x000000270a0882a4 */ /* 0x000fe6000f8e0205 */
[----:B------:R-:W-:Y:S02]  /*66a0*/  @!UP0 UMOV UR5, UR9 ;  /* 0x0000000900058c82 */ /* 0x000fe40008000000 */
[----:B------:R-:W-:Y:S02]  /*66b0*/  UIMAD UR37, UR5, UR48, UR6 ;  /* 0x00000030052572a4 */ /* 0x000fe4000f8e0206 */
[----:B------:R-:W-:Y:S11]  /*66c0*/  UIMAD UR36, UR8, UR62, UR4 ;  /* 0x0000003e082472a4 */ /* 0x000ff6000f8e0204 */
[----:B------:R-:W-:Y:S01]  /*66d0*/  @!UPT UIADD3 URZ, UPT, UPT, URZ, URZ, URZ ;  /* 0x000000fffffff290 */ /* 0x000fe2000fffe0ff */
.L_x_83:
[----:B------:R-:W1:Y:S01]  /*66e0*/  LDCU UR16, c[0x0][0x388] ;  /* 0x00007100ff1077ac */ /* 0x000e620008000800 */
[----:B------:R-:W-:Y:S01]  /*66f0*/  R2UR UR6, R2 ;  /* 0x00000000020672ca */ /* 0x000fe200000e0000 */
[----:B------:R-:W-:Y:S01]  /*6700*/  IMAD R2, R22, 0x4, R1 ;  /* 0x0000000416027824 */ /* 0x000fe200078e0201 */
[----:B------:R-:W-:Y:S01]  /*6710*/  IABS R0, R0 ;  /* 0x0000000000007213 */ /* 0x000fe20000000000 */
[----:B------:R-:W-:Y:S01]  /*6720*/  UIADD3 UR11, UPT, UPT, UR50, 0x200, URZ ;  /* 0x00000200320b7890 */ /* 0x000fe2000fffe0ff */
[----:B------:R-:W-:Y:S01]  /*6730*/  @P0 SHF.R.U32.HI R62, RZ, 0x10, R45 ;  /* 0x00000010ff3e0819 */ /* 0x000fe2000001162d */
[----:B------:R-:W-:Y:S02]  /*6740*/  USHF.L.U32 UR42, UR28, 0x6, URZ ;  /* 0x000000061c2a7899 */ /* 0x000fe400080006ff */
[----:B------:R-:W5:Y:S01]  /*6750*/  LDL R2, [R2] ;  /* 0x0000000002027983 */ /* 0x000f620000100800 */
[----:B------:R-:W-:Y:S05]  /*6760*/  IMAD.MOV R0, RZ, RZ, -R0 ;  /* 0x000000ffff007224 */ /* 0x000fea00078e0a00 */
[----:B------:R-:W2:Y:S10]  /*6770*/  I2F.RP R3, UR6 ;  /* 0x0000000600037d06 */ /* 0x000eb40008209400 */
[----:B--2---:R-:W2:Y:S01]  /*6780*/  MUFU.RCP R3, R3 ;  /* 0x0000000300037308 */ /* 0x004ea20000001000 */
[----:B-1----:R-:W-:Y:S02]  /*6790*/  IMAD.U32 R4, RZ, RZ, UR16 ;  /* 0x00000010ff047e24 */ /* 0x002fe4000f8e00ff */
[----:B--2---:R-:W-:Y:S07]  /*67a0*/  VIADD R3, R3, 0xffffffe ;  /* 0x0ffffffe03037836 */ /* 0x004fee0000000000 */
[----:B------:R-:W1:Y:S02]  /*67b0*/  F2I.FTZ.U32.TRUNC.NTZ R3, R3 ;  /* 0x0000000300037305 */ /* 0x000e64000021f000 */
[----:B-1----:R-:W-:Y:S02]  /*67c0*/  R2UR UR5, R3 ;  /* 0x00000000030572ca */ /* 0x002fe400000e0000 */
[----:B------:R-:W-:Y:S01]  /*67d0*/  IABS R3, R4 ;  /* 0x0000000400037213 */ /* 0x000fe20000000000 */
[----:B------:R-:W-:Y:S03]  /*67e0*/  IMAD.U32 R4, RZ, RZ, UR22 ;  /* 0x00000016ff047e24 */ /* 0x000fe6000f8e00ff */
[----:B------:R-:W-:Y:S02]  /*67f0*/  R2UR UR7, R3 ;  /* 0x00000000030772ca */ /* 0x000fe400000e0000 */
[----:B------:R-:W-:Y:S04]  /*6800*/  IABS R4, R4 ;  /* 0x0000000400047213 */ /* 0x000fe80000000000 */
[----:B------:R-:W-:Y:S01]  /*6810*/  R2UR UR9, R4 ;  /* 0x00000000040972ca */ /* 0x000fe200000e0000 */
[----:B------:R-:W-:Y:S01]  /*6820*/  UIADD3 UR4, UPT, UPT, URZ, -UR5, URZ ;  /* 0x80000005ff047290 */ /* 0x000fe2000fffe0ff */
[----:B------:R-:W-:Y:S03]  /*6830*/  IMAD.U32 R4, RZ, RZ, UR59 ;  /* 0x0000003bff047e24 */ /* 0x000fe6000f8e00ff */
[----:B------:R-:W-:Y:S02]  /*6840*/  UIMAD UR8, UR4, UR6, URZ ;  /* 0x00000006040872a4 */ /* 0x000fe4000f8e02ff */
[----:B------:R-:W1:Y:S01]  /*6850*/  I2F.RP R3, UR7 ;  /* 0x0000000700037d06 */ /* 0x000e620008209400 */
[----:B------:R-:W-:Y:S01]  /*6860*/  UMOV UR4, URZ ;  /* 0x000000ff00047c82 */ /* 0x000fe20008000000 */
[----:B------:R-:W-:Y:S01]  /*6870*/  IABS R4, R4 ;  /* 0x0000000400047213 */ /* 0x000fe20000000000 */
[----:B------:R-:W-:Y:S02]  /*6880*/  UIMAD.WIDE.U32 UR4, UR5, UR8, UR4 ;  /* 0x00000008050472a5 */ /* 0x000fe4000f8e0004 */
[----:B------:R-:W-:Y:S05]  /*6890*/  R2UR UR8, R0 ;  /* 0x00000000000872ca */ /* 0x000fea00000e0000 */
[----:B------:R-:W2:Y:S01]  /*68a0*/  I2F.RP R6, R4 ;  /* 0x0000000400067306 */ /* 0x000ea20000209400 */
[----:B------:R-:W-:Y:S02]  /*68b0*/  UMOV UR4, UR5 ;  /* 0x0000000500047c82 */ /* 0x000fe40008000000 */
[----:B------:R-:W-:Y:S07]  /*68c0*/  UIMAD.WIDE.U32 UR4, UR4, UR9, URZ ;  /* 0x00000009040472a5 */ /* 0x000fee000f8e00ff */
[----:B-1----:R-:W1:Y:S01]  /*68d0*/  MUFU.RCP R0, R3 ;  /* 0x0000000300007308 */ /* 0x002e620000001000 */
[----:B------:R-:W-:Y:S02]  /*68e0*/  UMOV UR43, UR5 ;  /* 0x00000005002b7c82 */ /* 0x000fe40008000000 */
[----:B------:R-:W-:Y:S07]  /*68f0*/  UIMAD UR4, UR43, UR8, UR9 ;  /* 0x000000082b0472a4 */ /* 0x000fee000f8e0209 */
[----:B--2---:R-:W2:Y:S01]  /*6900*/  MUFU.RCP R6, R6 ;  /* 0x0000000600067308 */ /* 0x004ea20000001000 */
[----:B------:R-:W-:Y:S01]  /*6910*/  UISETP.GT.U32.AND UP0, UPT, UR6, UR4, UPT ;  /* 0x000000040600728c */ /* 0x000fe2000bf04070 */
[----:B-1----:R-:W-:Y:S10]  /*6920*/  IADD3 R0, PT, PT, R0, 0xffffffe, RZ ;  /* 0x0ffffffe00007810 */ /* 0x002ff40007ffe0ff */
[----:B------:R-:W-:Y:S02]  /*6930*/  @!UP0 UIADD3 UR4, UPT, UPT, UR4, -UR6, URZ ;  /* 0x8000000604048290 */ /* 0x000fe4000fffe0ff */
[----:B------:R-:W-:Y:S01]  /*6940*/  @!UP0 UIADD3 UR43, UPT, UPT, UR43, 0x1, URZ ;  /* 0x000000012b2b8890 */ /* 0x000fe2000fffe0ff */
[----:B------:R-:W1:Y:S01]  /*6950*/  F2I.FTZ.U32.TRUNC.NTZ R0, R0 ;  /* 0x0000000000007305 */ /* 0x000e62000021f000 */
[----:B------:R-:W-:Y:S01]  /*6960*/  UISETP.GE.U32.AND UP2, UPT, UR4, UR6, UPT ;  /* 0x000000060400728c */ /* 0x000fe2000bf46070 */
[----:B--2---:R-:W-:Y:S01]  /*6970*/  VIADD R6, R6, 0xffffffe ;  /* 0x0ffffffe06067836 */ /* 0x004fe20000000000 */
[----:B------:R-:W-:Y:S02]  /*6980*/  ULOP3.LUT UR4, UR22, UR54, URZ, 0x3c, !UPT ;  /* 0x0000003616047292 */ /* 0x000fe4000f8e3cff */
[----:B------:R-:W-:Y:S02]  /*6990*/  UISETP.NE.AND UP0, UPT, UR54, URZ, UPT ;  /* 0x000000ff3600728c */ /* 0x000fe4000bf05270 */
[----:B------:R-:W-:Y:S03]  /*69a0*/  UISETP.GE.AND UP1, UPT, UR4, URZ, UPT ;  /* 0x000000ff0400728c */ /* 0x000fe6000bf26270 */
[----:B------:R-:W2:Y:S02]  /*69b0*/  F2I.FTZ.U32.TRUNC.NTZ R7, R6 ;  /* 0x0000000600077305 */ /* 0x000ea4000021f000 */
[----:B------:R-:W-:Y:S01]  /*69c0*/  @UP2 UIADD3 UR43, UPT, UPT, UR43, 0x1, URZ ;  /* 0x000000012b2b2890 */ /* 0x000fe2000fffe0ff */
[----:B-1----:R-:W-:Y:S05]  /*69d0*/  R2UR UR5, R0 ;  /* 0x00000000000572ca */ /* 0x002fea00000e0000 */
[----:B------:R-:W-:Y:S02]  /*69e0*/  @!UP1 UIADD3 UR43, UPT, UPT, -UR43, URZ, URZ ;  /* 0x000000ff2b2b9290 */ /* 0x000fe4000fffe1ff */
[----:B------:R-:W-:Y:S01]  /*69f0*/  @!UP0 ULOP3.LUT UR43, URZ, UR54, URZ, 0x33, !UPT ;  /* 0x00000036ff2b8292 */ /* 0x000fe2000f8e33ff */
[----:B--2---:R-:W-:Y:S01]  /*6a00*/  IADD3 R3, PT, PT, RZ, -R7, RZ ;  /* 0x80000007ff037210 */ /* 0x004fe20007ffe0ff */
[----:B------:R-:W-:Y:S04]  /*6a10*/  IMAD.MOV.U32 R6, RZ, RZ, RZ ;  /* 0x000000ffff067224 */ /* 0x000fe800078e00ff */
[----:B------:R-:W-:Y:S01]  /*6a20*/  IMAD.U32 R0, RZ, RZ, UR43 ;  /* 0x0000002bff007e24 */ /* 0x000fe2000f8e00ff */
[----:B------:R-:W-:Y:S01]  /*6a30*/  UIADD3 UR4, UPT, UPT, URZ, -UR5, URZ ;  /* 0x80000005ff047290 */ /* 0x000fe2000fffe0ff */
[----:B------:R-:W-:Y:S03]  /*6a40*/  IMAD R3, R3, R4, RZ ;  /* 0x0000000403037224 */ /* 0x000fe600078e02ff */
[----:B------:R-:W-:Y:S01]  /*6a50*/  IABS R0, R0 ;  /* 0x0000000000007213 */ /* 0x000fe20000000000 */
[----:B------:R-:W-:Y:S01]  /*6a60*/  UIMAD UR6, UR4, UR7, URZ ;  /* 0x00000007040672a4 */ /* 0x000fe2000f8e02ff */
[----:B------:R-:W-:Y:S02]  /*6a70*/  IMAD.HI.U32 R7, R7, R3, R6 ;  /* 0x0000000307077227 */ /* 0x000fe400078e0006 */
[----:B------:R-:W-:Y:S01]  /*6a80*/  R2UR UR8, R0 ;  /* 0x00000000000872ca */ /* 0x000fe200000e0000 */
[----:B------:R-:W-:Y:S02]  /*6a90*/  UMOV UR4, URZ ;  /* 0x000000ff00047c82 */ /* 0x000fe40008000000 */
[----:B------:R-:W-:Y:S07]  /*6aa0*/  UIMAD.WIDE.U32 UR4, UR5, UR6, UR4 ;  /* 0x00000006050472a5 */ /* 0x000fee000f8e0004 */
[----:B------:R-:W-:Y:S03]  /*6ab0*/  UMOV UR4, UR5 ;  /* 0x0000000500047c82 */ /* 0x000fe60008000000 */
        /* <DEDUP_REMOVED lines=8> */
[----:B------:R-:W-:Y:S04]  /*6b40*/  ULOP3.LUT UR4, UR43, UR16, URZ, 0x3c, !UPT ;  /* 0x000000102b047292 */ /* 0x000fe8000f8e3cff */
[----:B------:R-:W-:Y:S05]  /*6b50*/  UISETP.GE.AND UP0, UPT, UR4, URZ, UPT ;  /* 0x000000ff0400728c */ /* 0x000fea000bf06270 */
[----:B------:R-:W-:Y:S02]  /*6b60*/  @UP1 UIADD3 UR44, UPT, UPT, UR44, 0x1, URZ ;  /* 0x000000012c2c1890 */ /* 0x000fe4000fffe0ff */
[----:B------:R-:W-:Y:S04]  /*6b70*/  UISETP.NE.AND UP1, UPT, UR16, URZ, UPT ;  /* 0x000000ff1000728c */ /* 0x000fe8000bf25270 */
[----:B------:R-:W-:Y:S07]  /*6b80*/  @!UP0 UIADD3 UR44, UPT, UPT, -UR44, URZ, URZ ;  /* 0x000000ff2c2c8290 */ /* 0x000fee000fffe1ff */
[----:B------:R-:W-:Y:S02]  /*6b90*/  @!UP1 ULOP3.LUT UR44, URZ, UR16, URZ, 0x33, !UPT ;  /* 0x00000010ff2c9292 */ /* 0x000fe4000f8e33ff */
[----:B------:R-:W-:Y:S04]  /*6ba0*/  UISETP.NE.AND UP1, UPT, UR38, 0x1, UPT ;  /* 0x000000012600788c */ /* 0x000fe8000bf25270 */
[----:B------:R-:W-:Y:S05]  /*6bb0*/  IMAD.U32 R0, RZ, RZ, UR44 ;  /* 0x0000002cff007e24 */ /* 0x000fea000f8e00ff */
[----:B------:R-:W-:Y:S02]  /*6bc0*/  IABS R0, R0 ;  /* 0x0000000000007213 */ /* 0x000fe40000000000 */
[----:B------:R-:W1:Y:S03]  /*6bd0*/  @!UP1 LDCU.128 UR12, c[0x0][0xc10] ;  /* 0x00018200ff0c97ac */ /* 0x000e660008000c00 */
[----:B------:R-:W-:Y:S04]  /*6be0*/  IMAD.HI.U32 R7, R7, R0, RZ ;  /* 0x0000000007077227 */ /* 0x000fe800078e00ff */
[----:B------:R-:W-:Y:S01]  /*6bf0*/  IMAD.MOV R3, RZ, RZ, -R7 ;  /* 0x000000ffff037224 */ /* 0x000fe200078e0a07 */
[----:B------:R-:W2:Y:S03]  /*6c00*/  @!UP1 LDCU UR10, c[0x0][0xc20] ;  /* 0x00018400ff0a97ac */ /* 0x000ea60008000800 */
[C---:B------:R-:W-:Y:S01]  /*6c10*/  IMAD R0, R4.reuse, R3, R0 ;  /* 0x0000000304007224 */ /* 0x040fe200078e0200 */
[----:B------:R-:W3:Y:S04]  /*6c20*/  @!UP1 LDCU UR5, c[0x0][0xc0c] ;  /* 0x00018180ff0597ac */ /* 0x000ee80008000800 */
[----:B------:R-:W-:Y:S01]  /*6c30*/  ISETP.GT.U32.AND P1, PT, R4, R0, PT ;  /* 0x000000000400720c */ /* 0x000fe20003f24070 */
[----:B-1----:R-:W-:Y:S02]  /*6c40*/  UIMAD.WIDE.U32 UR6, UR36, UR15, URZ ;  /* 0x0000000f240672a5 */ /* 0x002fe4000f8e00ff */
[----:B------:R-:W-:Y:S02]  /*6c50*/  UIMAD.WIDE.U32 UR8, UR37, UR12, URZ ;  /* 0x0000000c250872a5 */ /* 0x000fe4000f8e00ff */
[----:B------:R-:W-:Y:S02]  /*6c60*/  @!UP1 UISETP.NE.AND UP0, UPT, UR14, 0x1, UPT ;  /* 0x000000010e00988c */ /* 0x000fe4000bf05270 */
[----:B------:R-:W-:Y:S01]  /*6c70*/  ULOP3.LUT UR8, UR44, UR59, URZ, 0x3c, !UPT ;  /* 0x0000003b2c087292 */ /* 0x000fe2000f8e3cff */
[----:B------:R-:W-:Y:S02]  /*6c80*/  @!UP1 UMOV UR6, UR7 ;  /* 0x0000000700069c82 */ /* 0x000fe40008000000 */
[----:B------:R-:W-:Y:S01]  /*6c90*/  @!UP1 UMOV UR4, UR9 ;  /* 0x0000000900049c82 */ /* 0x000fe20008000000 */
[----:B--2---:R-:W-:Y:S02]  /*6ca0*/  @!UP1 USHF.R.U32.HI UR6, URZ, UR10, UR6 ;  /* 0x0000000aff069299 */ /* 0x004fe40008011606 */
[-C--:B------:R-:W-:Y:S01]  /*6cb0*/  @!P1 IADD3 R0, PT, PT, R0, -R4.reuse, RZ ;  /* 0x8000000400009210 */ /* 0x080fe20007ffe0ff */
[----:B---3--:R-:W-:Y:S01]  /*6cc0*/  @!UP1 UISETP.NE.AND UP2, UPT, UR5, 0x1, UPT ;  /* 0x000000010500988c */ /* 0x008fe2000bf45270 */
[----:B------:R-:W-:Y:S01]  /*6cd0*/  @!P1 VIADD R7, R7, 0x1 ;  /* 0x0000000107079836 */ /* 0x000fe20000000000 */
[----:B------:R-:W-:Y:S01]  /*6ce0*/  @!UP1 USEL UR6, UR36, UR6, !UP0 ;  /* 0x0000000624069287 */ /* 0x000fe2000c000000 */
[----:B------:R-:W-:Y:S01]  /*6cf0*/  ISETP.GE.U32.AND P2, PT, R0, R4, PT ;  /* 0x000000040000720c */ /* 0x000fe20003f46070 */
[----:B------:R-:W-:Y:S02]  /*6d00*/  UISETP.GE.AND UP0, UPT, UR8, URZ, UPT ;  /* 0x000000ff0800728c */ /* 0x000fe4000bf06270 */
[----:B------:R-:W-:Y:S04]  /*6d10*/  @!UP1 USHF.R.U32.HI UR4, URZ, UR13, UR4 ;  /* 0x0000000dff049299 */ /* 0x000fe80008011604 */
[----:B------:R-:W-:Y:S02]  /*6d20*/  @!UP1 USEL UR7, UR37, UR4, !UP2 ;  /* 0x0000000425079287 */ /* 0x000fe4000d000000 */
[----:B------:R-:W-:Y:S02]  /*6d30*/  UISETP.NE.AND UP2, UPT, UR59, URZ, UPT ;  /* 0x000000ff3b00728c */ /* 0x000fe4000bf45270 */
[----:B------:R-:W-:Y:S02]  /*6d40*/  @!UP1 UIADD3 UR4, UPT, UPT, -UR7, UR6, URZ ;  /* 0x0000000607049290 */ /* 0x000fe4000fffe1ff */
[----:B------:R-:W-:Y:S01]  /*6d50*/  @!UP1 UIADD3 UR6, UPT, UPT, UR7, -UR6, URZ ;  /* 0x8000000607069290 */ /* 0x000fe2000fffe0ff */
[----:B------:R-:W-:Y:S01]  /*6d60*/  @P2 VIADD R7, R7, 0x1 ;  /* 0x0000000107072836 */ /* 0x000fe20000000000 */
[----:B------:R-:W-:Y:S02]  /*6d70*/  @!UP1 UIMAD UR37, UR4, UR5, UR37 ;  /* 0x00000005042592a4 */ /* 0x000fe4000f8e0225 */
[----:B------:R-:W-:Y:S02]  /*6d80*/  UIADD3 UR4, UPT, UPT, -UR43, URZ, URZ ;  /* 0x000000ff2b047290 */ /* 0x000fe4000fffe1ff */
[----:B------:R-:W-:Y:S01]  /*6d90*/  @!UP1 UIMAD UR36, UR6, UR14, UR36 ;  /* 0x0000000e062492a4 */ /* 0x000fe2000f8e0224 */
[----:B------:R-:W-:Y:S01]  /*6da0*/  R2UR UR45, R7 ;  /* 0x00000000072d72ca */ /* 0x000fe200000e0000 */
[----:B------:R-:W-:Y:S02]  /*6db0*/  UIMAD UR5, UR54, UR4, UR22 ;  /* 0x00000004360572a4 */ /* 0x000fe4000f8e0216 */
[----:B------:R-:W-:Y:S02]  /*6dc0*/  UIADD3 UR4, UPT, UPT, -UR44, URZ, URZ ;  /* 0x000000ff2c047290 */ /* 0x000fe4000fffe1ff */
[----:B------:R-:W-:Y:S02]  /*6dd0*/  USHF.L.U32 UR53, UR5, 0x6, URZ ;  /* 0x0000000605357899 */ /* 0x000fe400080006ff */
[----:B------:R-:W-:Y:S06]  /*6de0*/  UIMAD UR43, UR16, UR4, UR43 ;  /* 0x00000004102b72a4 */ /* 0x000fec000f8e022b */
[----:B------:R-:W-:Y:S02]  /*6df0*/  @!UP0 UIADD3 UR45, UPT, UPT, -UR45, URZ, URZ ;  /* 0x000000ff2d2d8290 */ /* 0x000fe4000fffe1ff */
[----:B------:R-:W-:Y:S02]  /*6e00*/  ULOP3.LUT UP0, URZ, UR11, 0x1b0, URZ, 0xc0, !UPT ;  /* 0x000001b00bff7892 */ /* 0x000fe4000f80c0ff */
[----:B------:R-:W-:Y:S04]  /*6e10*/  @!UP2 ULOP3.LUT UR45, URZ, UR59, URZ, 0x33, !UPT ;  /* 0x0000003bff2da292 */ /* 0x000fe8000f8e33ff */
[----:B------:R-:W-:Y:S04]  /*6e20*/  UIADD3 UR6, UPT, UPT, -UR45, URZ, URZ ;  /* 0x000000ff2d067290 */ /* 0x000fe8000fffe1ff */
[----:B------:R-:W-:Y:S01]  /*6e30*/  UIMAD UR44, UR59, UR6, UR44 ;  /* 0x000000063b2c72a4 */ /* 0x000fe2000f8e022c */
[----:B------:R-:W-:Y:S11]  /*6e40*/  BRA.U !UP0, `(.L_x_84) ;  /* 0x00000001087c7547 */ /* 0x000ff6000b800000 */
[----:B------:R-:W1:Y:S01]  /*6e50*/  LDCU.64 UR8, c[0x4][0x80] ;  /* 0x01001000ff0877ac */ /* 0x000e620008000a00 */
[----:B------:R-:W-:Y:S01]  /*6e60*/  MOV R17, 0x0 ;  /* 0x0000000000117802 */ /* 0x000fe20000000f00 */
[----:B------:R-:W-:Y:S02]  /*6e70*/  HFMA2 R12, -RZ, RZ, 0, 5.9604644775390625e-08 ;  /* 0x00000001ff0c7431 */ /* 0x000fe400000001ff */
[----:B------:R-:W-:Y:S01]  /*6e80*/  IMAD.MOV.U32 R8, RZ, RZ, 0x70 ;  /* 0x00000070ff087424 */ /* 0x000fe200078e00ff */
[----:B------:R2:W3:Y:S01]  /*6e90*/  LDC.64 R14, c[0x4][R17] ;  /* 0x01000000110e7b82 */ /* 0x0004e20000000a00 */
[----:B------:R-:W4:Y:S01]  /*6ea0*/  LDCU.64 UR6, c[0x4][0x88] ;  /* 0x01001100ff0677ac */ /* 0x000f220008000a00 */
[----:B------:R-:W-:Y:S01]  /*6eb0*/  IMAD.MOV.U32 R13, RZ, RZ, RZ ;  /* 0x000000ffff0d7224 */ /* 0x000fe200078e00ff */
[----:B------:R-:W2:Y:S01]  /*6ec0*/  LDCU.64 UR4, c[0x4][0x8] ;  /* 0x01000100ff0477ac */ /* 0x000ea20008000a00 */
[----:B-1----:R-:W-:Y:S01]  /*6ed0*/  MOV R5, UR9 ;  /* 0x0000000900057c02 */ /* 0x002fe20008000f00 */
[----:B------:R-:W-:Y:S01]  /*6ee0*/  IMAD.U32 R4, RZ, RZ, UR8 ;  /* 0x00000008ff047e24 */ /* 0x000fe2000f8e00ff */
[----:B----4-:R-:W-:Y:S01]  /*6ef0*/  MOV R7, UR7 ;  /* 0x0000000700077c02 */ /* 0x010fe20008000f00 */
[----:B------:R-:W-:Y:S01]  /*6f00*/  IMAD.U32 R6, RZ, RZ, UR6 ;  /* 0x00000006ff067e24 */ /* 0x000fe2000f8e00ff */
[----:B--2---:R-:W-:Y:S01]  /*6f10*/  MOV R11, UR5 ;  /* 0x00000005000b7c02 */ /* 0x004fe20008000f00 */
[----:B------:R-:W-:Y:S02]  /*6f20*/  IMAD.U32 R10, RZ, RZ, UR4 ;  /* 0x00000004ff0a7e24 */ /* 0x000fe4000f8e00ff */
[----:B------:R-:W-:Y:S07]  /*6f30*/  LEPC R20, `(.L_x_85) ;  /* 0x000000001014794e */ /* 0x000fee0000000000 */
[----:B---3-5:R-:W-:Y:S05]  /*6f40*/  CALL.ABS.NOINC R14 ;  /* 0x000000000e007343 */ /* 0x028fea0003c00000 */
.L_x_85:
[----:B------:R-:W1:Y:S01]  /*6f50*/  LDCU.64 UR8, c[0x4][0x80] ;  /* 0x01001000ff0877ac */ /* 0x000e620008000a00 */
[----:B------:R2:W3:Y:S01]  /*6f60*/  LDC.64 R14, c[0x4][R17] ;  /* 0x01000000110e7b82 */ /* 0x0004e20000000a00 */
[----:B------:R-:W-:Y:S02]  /*6f70*/  HFMA2 R12, -RZ, RZ, 0, 5.9604644775390625e-08 ;  /* 0x00000001ff0c7431 */ /* 0x000fe400000001ff */
[----:B------:R-:W-:Y:S02]  /*6f80*/  IMAD.MOV.U32 R8, RZ, RZ, 0x70 ;  /* 0x00000070ff087424 */ /* 0x000fe400078e00ff */
[----:B------:R-:W-:Y:S01]  /*6f90*/  IMAD.MOV.U32 R13, RZ, RZ, RZ ;  /* 0x000000ffff0d7224 */ /* 0x000fe200078e00ff */
[----:B------:R-:W4:Y:S01]  /*6fa0*/  LDCU.64 UR6, c[0x4][0x88] ;  /* 0x01001100ff0677ac */ /* 0x000f220008000a00 */
[----:B------:R-:W5:Y:S01]  /*6fb0*/  LDCU.64 UR4, c[0x4][0x8] ;  /* 0x01000100ff0477ac */ /* 0x000f620008000a00 */
[----:B-1----:R-:W-:Y:S02]  /*6fc0*/  MOV R4, UR8 ;  /* 0x0000000800047c02 */ /* 0x002fe40008000f00 */
[----:B------:R-:W-:Y:S02]  /*6fd0*/  MOV R5, UR9 ;  /* 0x0000000900057c02 */ /* 0x000fe40008000f00 */
[----:B----4-:R-:W-:Y:S01]  /*6fe0*/  MOV R7, UR7 ;  /* 0x0000000700077c02 */ /* 0x010fe20008000f00 */
[----:B------:R-:W-:Y:S01]  /*6ff0*/  IMAD.U32 R6, RZ, RZ, UR6 ;  /* 0x00000006ff067e24 */ /* 0x000fe2000f8e00ff */
[----:B-----5:R-:W-:Y:S01]  /*7000*/  MOV R11, UR5 ;  /* 0x00000005000b7c02 */ /* 0x020fe20008000f00 */
[----:B--2---:R-:W-:Y:S02]  /*7010*/  IMAD.U32 R10, RZ, RZ, UR4 ;  /* 0x00000004ff0a7e24 */ /* 0x004fe4000f8e00ff */
[----:B------:R-:W-:Y:S07]  /*7020*/  LEPC R20, `(.L_x_84) ;  /* 0x000000001014794e */ /* 0x000fee0000000000 */
[----:B---3--:R-:W-:Y:S05]  /*7030*/  CALL.ABS.NOINC R14 ;  /* 0x000000000e007343 */ /* 0x008fea0003c00000 */
.L_x_84:
[----:B------:R-:W-:Y:S02]  /*7040*/  R2UR UR7, R58 ;  /* 0x000000003a0772ca */ /* 0x000fe400000e0000 */
[----:B------:R-:W-:Y:S02]  /*7050*/  R2UR UR6, R60 ;  /* 0x000000003c0672ca */ /* 0x000fe400000e0000 */
[----:B------:R-:W-:Y:S02]  /*7060*/  ISETP.NE.U32.AND P1, PT, R42, RZ, PT ;  /* 0x000000ff2a00720c */ /* 0x000fe40003f25070 */
[----:B------:R-:W-:Y:S02]  /*7070*/  R2UR UR5, R57 ;  /* 0x00000000390572ca */ /* 0x000fe400000e0000 */
[----:B------:R-:W-:Y:S02]  /*7080*/  R2UR UR4, R59 ;  /* 0x000000003b0472ca */ /* 0x000fe400000e0000 */
[----:B------:R-:W-:Y:S02]  /*7090*/  ISETP.NE.AND.EX P1, PT, R43, RZ, PT, P1 ;  /* 0x000000ff2b00720c */ /* 0x000fe40003f25310 */
[----:B------:R-:W-:Y:S02]  /*70a0*/  ISETP.NE.AND P6, PT, R61, RZ, PT ;  /* 0x000000ff3d00720c */ /* 0x000fe40003fc5270 */
[----:B------:R-:W-:Y:S01]  /*70b0*/  ISETP.NE.U32.AND P3, PT, RZ, UR7, PT ;  /* 0x00000007ff007c0c */ /* 0x000fe2000bf65070 */
[----:B------:R-:W-:Y:S01]  /*70c0*/  UISETP.NE.U32.AND UP0, UPT, UR6, URZ, UPT ;  /* 0x000000ff0600728c */ /* 0x000fe2000bf05070 */
[----:B------:R-:W-:Y:S03]  /*70d0*/  PLOP3.LUT P2, PT, PT, PT, PT, 0x8, 0x80 ;  /* 0x000000000080781c */ /* 0x000fe60003f4e170 */
[----:B------:R-:W-:Y:S02]  /*70e0*/  ISETP.NE.AND.EX P3, PT, RZ, UR5, PT, P3 ;  /* 0x00000005ff007c0c */ /* 0x000fe4000bf65330 */
[----:B------:R-:W-:Y:S04]  /*70f0*/  UISETP.NE.AND.EX UP0, UPT, UR4, URZ, UPT, UP0 ;  /* 0x000000ff0400728c */ /* 0x000fe8000bf05300 */
[----:B------:R-:W-:Y:S01]  /*7100*/  @P6 PLOP3.LUT P2, PT, P1, PT, PT, 0x80, 0x8 ;  /* 0x000000000008681c */ /* 0x000fe20000f4f070 */
[----:B------:R-:W-:Y:S01]  /*7110*/  @!UPT UIADD3 URZ, UPT, UPT, URZ, URZ, URZ ;  /* 0x000000fffffff290 */ /* 0x000fe2000fffe0ff */
[----:B------:R-:W-:Y:S11]  /*7120*/  @!P1 BRA `(.L_x_86) ;  /* 0x0000000000309947 */ /* 0x000ff60003800000 */
[----:B------:R-:W-:Y:S01]  /*7130*/  ISETP.NE.U32.AND P0, PT, R40, RZ, PT ;  /* 0x000000ff2800720c */ /* 0x000fe20003f05070 */
[----:B------:R-:W1:Y:S01]  /*7140*/  LDCU.64 UR4, c[0x0][0x358] ;  /* 0x00006b00ff0477ac */ /* 0x000e620008000a00 */
[----:B------:R-:W-:Y:S02]  /*7150*/  IMAD.MOV.U32 R55, RZ, RZ, 0x1 ;  /* 0x00000001ff377424 */ /* 0x000fe400078e00ff */
[----:B------:R-:W-:Y:S11]  /*7160*/  ISETP.NE.AND.EX P0, PT, R41, RZ, PT, P0 ;  /* 0x000000ff2900720c */ /* 0x000ff60003f05300 */
[----:B------:R-:W-:Y:S02]  /*7170*/  @!UPT UIADD3 URZ, UPT, UPT, URZ, URZ, URZ ;  /* 0x000000fffffff290 */ /* 0x000fe4000fffe0ff */
[----:B------:R-:W2:Y:S01]  /*7180*/  @P0 LDC.64 R4, c[0x0][0x988] ;  /* 0x00026200ff040b82 */ /* 0x000ea20000000a00 */
[----:B------:R-:W-:Y:S04]  /*7190*/  @P0 IMAD R0, R16, R42, RZ ;  /* 0x0000002a10000224 */ /* 0x000fe800078e02ff */
[----:B--2---:R-:W-:Y:S04]  /*71a0*/  @P0 IMAD.WIDE R4, R0, 0x4, R4 ;  /* 0x0000000400040825 */ /* 0x004fe800078e0204 */
[----:B------:R-:W-:Y:S01]  /*71b0*/  HFMA2 R0, -RZ, RZ, 0, 5.9604644775390625e-08 ;  /* 0x00000001ff007431 */ /* 0x000fe200000001ff */
[----:B-1---5:R1:W5:Y:S04]  /*71c0*/  @P0 LDG.E R26, desc[UR4][R4.64] ;  /* 0x00000004041a0981 */ /* 0x022368000c1e1900 */
[----:B------:R-:W-:Y:S01]  /*71d0*/  @!P0 PRMT R55, R0, 0x7610, R55 ;  /* 0x0000761000378816 */ /* 0x000fe20000000037 */
[----:B-1----:R-:W2:Y:S06]  /*71e0*/  @!P0 LDC R26, c[0x0][0x980] ;  /* 0x00026000ff1a8b82 */ /* 0x002eac0000000800 */
.L_x_86:
[----:B------:R-:W-:Y:S05]  /*71f0*/  BRA.U !UP0, `(.L_x_87) ;  /* 0x00000001082c7547 */ /* 0x000fea000b800000 */
[----:B------:R-:W1:Y:S01]  /*7200*/  LDCU.64 UR4, c[0x0][0x9a8] ;  /* 0x00013500ff0477ac */ /* 0x000e620008000a00 */
[----:B------:R-:W-:Y:S01]  /*7210*/  R2UR UR8, R60 ;  /* 0x000000003c0872ca */ /* 0x000fe200000e0000 */
[----:B------:R-:W3:Y:S01]  /*7220*/  LDCU.64 UR6, c[0x0][0x358] ;  /* 0x00006b00ff0677ac */ /* 0x000ee20008000a00 */
[----:B-1----:R-:W-:Y:S04]  /*7230*/  ISETP.NE.U32.AND P0, PT, RZ, UR4, PT ;  /* 0x00000004ff007c0c */ /* 0x002fe8000bf05070 */
[----:B------:R-:W-:Y:S11]  /*7240*/  ISETP.NE.AND.EX P0, PT, RZ, UR5, PT, P0 ;  /* 0x00000005ff007c0c */ /* 0x000ff6000bf05300 */
[----:B------:R-:W-:Y:S02]  /*7250*/  @!UPT UIADD3 URZ, UPT, UPT, URZ, URZ, URZ ;  /* 0x000000fffffff290 */ /* 0x000fe4000fffe0ff */
[----:B------:R-:W1:Y:S01]  /*7260*/  @P0 LDC.64 R4, c[0x0][0x9a8] ;  /* 0x00026a00ff040b82 */ /* 0x000e620000000a00 */
[----:B------:R-:W-:Y:S04]  /*7270*/  @P0 IMAD R0, R16, UR8, RZ ;  /* 0x0000000810000c24 */ /* 0x000fe8000f8e02ff */
[----:B-1----:R-:W-:Y:S05]  /*7280*/  @P0 IMAD.WIDE R4, R0, 0x4, R4 ;  /* 0x0000000400040825 */ /* 0x002fea00078e0204 */
[----:B---3-5:R1:W5:Y:S02]  /*7290*/  @P0 LDG.E R24, desc[UR6][R4.64] ;  /* 0x0000000604180981 */ /* 0x028364000c1e1900 */
[----:B-1----:R-:W3:Y:S02]  /*72a0*/  @!P0 LDC R24, c[0x0][0x9a0] ;  /* 0x00026800ff188b82 */ /* 0x002ee40000000800 */
.L_x_87:
[----:B--2--5:R-:W-:Y:S01]  /*72b0*/  FSETP.NEU.AND P0, PT, R26, RZ, PT ;  /* 0x000000ff1a00720b */ /* 0x024fe20003f0d000 */
[----:B------:R-:W-:Y:S01]  /*72c0*/  IMAD.U32 R0, RZ, RZ, UR52 ;  /* 0x00000034ff007e24 */ /* 0x000fe2000f8e00ff */
[----:B------:R-:W-:Y:S01]  /*72d0*/  SEL R4, RZ, 0xffffffff, P3 ;  /* 0xffffffffff047807 */ /* 0x000fe20001800000 */
[----:B------:R-:W-:Y:S01]  /*72e0*/  BSSY B1, `(.L_x_88) ;  /* 0x0000034000017945 */ /* 0x000fe20003800000 */
[----:B------:R-:W-:Y:S01]  /*72f0*/  @P6 LOP3.LUT P3, RZ, R55, 0xff, RZ, 0xc0, !PT ;  /* 0x000000ff37ff6812 */ /* 0x000fe2000786c0ff */
[----:B------:R-:W-:Y:S01]  /*7300*/  IMAD.MOV.U32 R69, RZ, RZ, 0x1 ;  /* 0x00000001ff457424 */ /* 0x000fe200078e00ff */
[----:B------:R-:W-:Y:S01]  /*7310*/  @P6 SEL R65, RZ, 0xffffffff, P0 ;  /* 0xffffffffff416807 */ /* 0x000fe20000000000 */
[----:B------:R-:W-:Y:S01]  /*7320*/  IMAD.IADD R25, R23, 0x1, R2 ;  /* 0x0000000117197824 */ /* 0x000fe200078e0202 */
[----:B------:R-:W-:Y:S01]  /*7330*/  LOP3.LUT R67, R52, 0x1, RZ, 0x3c, !PT ;  /* 0x0000000134437812 */ /* 0x000fe200078e3cff */
[----:B------:R-:W-:Y:S01]  /*7340*/  IMAD.U32 R68, RZ, RZ, UR52 ;  /* 0x00000034ff447e24 */ /* 0x000fe2000f8e00ff */
[----:B------:R-:W-:Y:S02]  /*7350*/  @P2 SEL R65, R4, R65, !P3 ;  /* 0x0000004104412207 */ /* 0x000fe40005800000 */
[----:B------:R-:W-:Y:S02]  /*7360*/  CS2R R38, SRZ ;  /* 0x0000000000267805 */ /* 0x000fe4000001ff00 */
[----:B------:R-:W-:Y:S02]  /*7370*/  LEA R0, R0, UR50, 0x3 ;  /* 0x0000003200007c11 */ /* 0x000fe4000f8e18ff */
[----:B------:R-:W-:Y:S02]  /*7380*/  CS2R R36, SRZ ;  /* 0x0000000000247805 */ /* 0x000fe4000001ff00 */
[----:B------:R-:W-:Y:S02]  /*7390*/  @P6 LOP3.LUT R65, R65, 0x1, RZ, 0xc0, !PT ;  /* 0x0000000141416812 */ /* 0x000fe400078ec0ff */
[----:B------:R-:W-:Y:S02]  /*73a0*/  CS2R R30, SRZ ;  /* 0x00000000001e7805 */ /* 0x000fe4000001ff00 */
[----:B------:R-:W-:Y:S02]  /*73b0*/  LEA R27, R22, UR50, 0x3 ;  /* 0x00000032161b7c11 */ /* 0x000fe4000f8e18ff */
[----:B------:R-:W-:Y:S02]  /*73c0*/  CS2R R28, SRZ ;  /* 0x00000000001c7805 */ /* 0x000fe4000001ff00 */
[----:B------:R-:W-:Y:S02]  /*73d0*/  ISETP.NE.U32.OR P5, PT, R65, 0x1, !P6 ;  /* 0x000000014100780c */ /* 0x000fe400077a5470 */
[----:B------:R-:W-:Y:S02]  /*73e0*/  LOP3.LUT P2, R64, R55, 0xff, RZ, 0xc0, !PT ;  /* 0x000000ff37407812 */ /* 0x000fe4000784c0ff */
[----:B------:R-:W-:Y:S04]  /*73f0*/  SEL R70, RZ, 0xffffffff, P0 ;  /* 0xffffffffff467807 */ /* 0x000fe80000000000 */
[----:B------:R-:W-:Y:S04]  /*7400*/  @P1 SEL R70, R4, R70, !P2 ;  /* 0x0000004604461207 */ /* 0x000fe80005000000 */
[----:B------:R-:W-:Y:S02]  /*7410*/  LOP3.LUT R70, R70, 0x1, RZ, 0xc0, !PT ;  /* 0x0000000146467812 */ /* 0x000fe400078ec0ff */
[----:B------:R-:W-:Y:S04]  /*7420*/  @P5 SHF.L.U32 R3, R67, 0x1f, RZ ;  /* 0x0000001f43035819 */ /* 0x000fe800000006ff */
[----:B------:R1:W2:Y:S02]  /*7430*/  @P5 SYNCS.PHASECHK.TRANS64.TRYWAIT P4, [R0+URZ+0xd0], R3 ;  /* 0x0000d003000055a7 */ /* 0x0002a400080811ff */
[----:B-1----:R-:W-:Y:S04]  /*7440*/  SHF.L.U32 R3, R51, 0x1f, RZ ;  /* 0x0000001f33037819 */ /* 0x002fe800000006ff */
[----:B------:R1:W4:Y:S01]  /*7450*/  SYNCS.PHASECHK.TRANS64.TRYWAIT P3, [R27+URZ+0x120], R3 ;  /* 0x000120031b0075a7 */ /* 0x00032200080611ff */
[----:B--2---:R-:W-:Y:S01]  /*7460*/  @P5 SEL R69, RZ, 0x1, !P4 ;  /* 0x00000001ff455807 */ /* 0x004fe20006000000 */
[----:B-1----:R-:W-:Y:S06]  /*7470*/  @!P5 BRA `(.L_x_89) ;  /* 0x000000000068d947 */ /* 0x002fec0003800000 */
[----:B------:R-:W-:Y:S01]  /*7480*/  ISETP.NE.AND P1, PT, R69, RZ, PT ;  /* 0x000000ff4500720c */ /* 0x000fe20003f25270 */
[----:B------:R-:W-:Y:S01]  /*7490*/  BSSY B0, `(.L_x_90) ;  /* 0x0000007000007945 */ /* 0x000fe20003800000 */
[----:B------:R-:W-:Y:S01]  /*74a0*/  ISETP.NE.U32.AND P0, PT, R70, 0x1, PT ;  /* 0x000000014600780c */ /* 0x000fe20003f05070 */
[----:B------:R-:W-:Y:S10]  /*74b0*/  IMAD.U32 R2, RZ, RZ, UR52 ;  /* 0x00000034ff027e24 */ /* 0x000ff4000f8e00ff */
[----:B------:R-:W-:Y:S05]  /*74c0*/  @P1 BRA `(.L_x_91) ;  /* 0x00000000000c1947 */ /* 0x000fea0003800000 */
[----:B------:R-:W-:Y:S04]  /*74d0*/  SHF.L.U32 R4, R67, 0x1f, RZ ;  /* 0x0000001f43047819 */ /* 0x000fe800000006ff */
[----:B------:R-:W1:Y:S02]  /*74e0*/  SYNCS.PHASECHK.TRANS64.TRYWAIT P1, [R0+URZ+0xd0], R4 ;  /* 0x0000d004000075a7 */ /* 0x000e6400080211ff */
[----:B-1----:R-:W-:Y:S05]  /*74f0*/  @!P1 BRA `(.L_x_92) ;  /* 0x0000002000309947 */ /* 0x002fea0003800000 */
.L_x_91:
[----:B------:R-:W-:Y:S05]  /*7500*/  BSYNC B0 ;  /* 0x0000000000007941 */ /* 0x000fea0003800000 */
.L_x_90:
[----:B------:R-:W-:Y:S01]  /*7510*/  @P0 IMAD R2, R2, 0x800, R53 ;  /* 0x0000080002020824 */ /* 0x000fe200078e0235 */
[----:B------:R-:W-:Y:S02]  /*7520*/  CS2R R30, SRZ ;  /* 0x00000000001e7805 */ /* 0x000fe4000001ff00 */
[----:B------:R-:W-:Y:S02]  /*7530*/  CS2R R28, SRZ ;  /* 0x00000000001c7805 */ /* 0x000fe4000001ff00 */
[----:B------:R-:W-:Y:S02]  /*7540*/  CS2R R38, SRZ ;  /* 0x0000000000267805 */ /* 0x000fe4000001ff00 */
[----:B------:R-:W-:Y:S02]  /*7550*/  CS2R R36, SRZ ;  /* 0x0000000000247805 */ /* 0x000fe4000001ff00 */
[----:B------:R-:W-:Y:S01]  /*7560*/  @P0 LEA R2, R2, UR50, 0x1 ;  /* 0x0000003202020c11 */ /* 0x000fe2000f8e08ff */
[----:B------:R-:W-:Y:S05]  /*7570*/  @P0 WARPSYNC.ALL ;  /* 0x0000000000000948 */ /* 0x000fea0003800000 */
[----:B------:R-:W2:Y:S01]  /*7580*/  @P0 LDSM.16.M88.4 R28, [R2+0x200] ;  /* 0x00020000021c083b */ /* 0x000ea20000000200 */
[----:B------:R-:W-:Y:S01]  /*7590*/  UIADD3 UR4, UPT, UPT, UR52, 0x1, URZ ;  /* 0x0000000134047890 */ /* 0x000fe2000fffe0ff */
[----:B-1----:R-:W-:Y:S03]  /*75a0*/  @P0 IMAD R0, R63, 0x2, R2 ;  /* 0x000000023f000824 */ /* 0x002fe600078e0202 */
[----:B------:R-:W-:Y:S02]  /*75b0*/  UISETP.NE.AND UP0, UPT, UR4, 0x3, UPT ;  /* 0x000000030400788c */ /* 0x000fe4000bf05270 */
[----:B------:R1:W2:Y:S02]  /*75c0*/  @P0 LDSM.16.M88.4 R36, [R0+0x200] ;  /* 0x000200000024083b */ /* 0x0002a40000000200 */
[----:B------:R-:W-:Y:S02]  /*75d0*/  USEL UR4, UR4, URZ, UP0 ;  /* 0x000000ff04047287 */ /* 0x000fe40008000000 */
[----:B------:R-:W-:Y:S04]  /*75e0*/  PLOP3.LUT P0, PT, PT, PT, UP0, 0x80, 0x8 ;  /* 0x000000000008781c */ /* 0x000fe80003f0f008 */
[----:B------:R-:W-:Y:S01]  /*75f0*/  IMAD.U32 R68, RZ, RZ, UR4 ;  /* 0x00000004ff447e24 */ /* 0x000fe2000f8e00ff */
[----:B-1----:R-:W-:Y:S04]  /*7600*/  SEL R0, RZ, 0x1, P0 ;  /* 0x00000001ff007807 */ /* 0x002fe80000000000 */
[----:B------:R-:W-:Y:S02]  /*7610*/  LOP3.LUT R67, R67, R0, RZ, 0x3c, !PT ;  /* 0x0000000043437212 */ /* 0x000fe400078e3cff */
.L_x_89:
[----:B------:R-:W-:Y:S05]  /*7620*/  BSYNC B1 ;  /* 0x0000000000017941 */ /* 0x000fea0003800000 */
.L_x_88:
[----:B------:R-:W-:Y:S04]  /*7630*/  SHF.R.U32.HI R0, RZ, 0x15, R25 ;  /* 0x00000015ff007819 */ /* 0x000fe80000011619 */
[----:B------:R-:W-:Y:S01]  /*7640*/  LOP3.LUT P0, RZ, R0, 0x3, R56, 0x48, !PT ;  /* 0x0000000300ff7812 */ /* 0x000fe20007804838 */
[----:B------:R-:W-:Y:S01]  /*7650*/  @!UPT UIADD3 URZ, UPT, UPT, URZ, URZ, URZ ;  /* 0x000000fffffff290 */ /* 0x000fe2000fffe0ff */
[----:B----4-:R-:W-:Y:S11]  /*7660*/  @P3 BRA `(.L_x_93) ;  /* 0x0000000000083947 */ /* 0x010ff60003800000 */
[----:B------:R-:W1:Y:S02]  /*7670*/  SYNCS.PHASECHK.TRANS64.TRYWAIT P1, [R27+URZ+0x120], R3 ;  /* 0x000120031b0075a7 */ /* 0x000e6400080211ff */
[----:B-1----:R-:W-:Y:S05]  /*7680*/  @!P1 BRA `(.L_x_94) ;  /* 0x0000001c00e09947 */ /* 0x002fea0003800000 */
.L_x_93:
[----:B------:R-:W-:Y:S05]  /*7690*/  @!P0 BRA `(.L_x_95) ;  /* 0x0000000000408947 */ /* 0x000fea0003800000 */
[----:B------:R-:W4:Y:S01]  /*76a0*/  LDCU.64 UR8, c[0x4][0x70] ;  /* 0x01000e00ff0877ac */ /* 0x000f220008000a00 */
[----:B-1----:R-:W-:Y:S01]  /*76b0*/  MOV R3, 0x0 ;  /* 0x0000000000037802 */ /* 0x002fe20000000f00 */
[----:B------:R-:W-:Y:S02]  /*76c0*/  HFMA2 R12, -RZ, RZ, 0, 5.9604644775390625e-08 ;  /* 0x00000001ff0c7431 */ /* 0x000fe400000001ff */
[----:B------:R-:W-:Y:S02]  /*76d0*/  IMAD.MOV.U32 R8, RZ, RZ, 0x192 ;  /* 0x00000192ff087424 */ /* 0x000fe400078e00ff */
[----:B------:R-:W-:Y:S01]  /*76e0*/  IMAD.MOV.U32 R13, RZ, RZ, RZ ;  /* 0x000000ffff0d7224 */ /* 0x000fe200078e00ff */
[----:B------:R-:W1:Y:S01]  /*76f0*/  LDCU.64 UR6, c[0x4][0x78] ;  /* 0x01000f00ff0677ac */ /* 0x000e620008000a00 */
[----:B------:R-:W2:Y:S01]  /*7700*/  LDC.64 R2, c[0x4][R3] ;  /* 0x0100000003027b82 */ /* 0x000ea20000000a00 */
[----:B------:R-:W5:Y:S01]  /*7710*/  LDCU.64 UR4, c[0x4][0x10] ;  /* 0x01000200ff0477ac */ /* 0x000f620008000a00 */
[----:B----4-:R-:W-:Y:S01]  /*7720*/  MOV R5, UR9 ;  /* 0x0000000900057c02 */ /* 0x010fe20008000f00 */
[----:B------:R-:W-:Y:S01]  /*7730*/  IMAD.U32 R4, RZ, RZ, UR8 ;  /* 0x00000008ff047e24 */ /* 0x000fe2000f8e00ff */
[----:B-1----:R-:W-:Y:S01]  /*7740*/  MOV R7, UR7 ;  /* 0x0000000700077c02 */ /* 0x002fe20008000f00 */
[----:B------:R-:W-:Y:S01]  /*7750*/  IMAD.U32 R6, RZ, RZ, UR6 ;  /* 0x00000006ff067e24 */ /* 0x000fe2000f8e00ff */
[----:B-----5:R-:W-:Y:S01]  /*7760*/  MOV R11, UR5 ;  /* 0x00000005000b7c02 */ /* 0x020fe20008000f00 */
[----:B------:R-:W-:Y:S02]  /*7770*/  IMAD.U32 R10, RZ, RZ, UR4 ;  /* 0x00000004ff0a7e24 */ /* 0x000fe4000f8e00ff */
[----:B------:R-:W-:Y:S07]  /*7780*/  LEPC R20, `(.L_x_95) ;  /* 0x000000001014794e */ /* 0x000fee0000000000 */
[----:B--23--:R-:W-:Y:S05]  /*7790*/  CALL.ABS.NOINC R2 ;  /* 0x0000000002007343 */ /* 0x00cfea0003c00000 */
.L_x_95:
[----:B-12---:R-:W-:Y:S01]  /*77a0*/  SHF.L.U32 R3, R28, 0x10, RZ ;  /* 0x000000101c037819 */ /* 0x006fe200000006ff */
[----:B------:R-:W-:Y:S05]  /*77b0*/  WARPSYNC.ALL ;  /* 0x0000000000007948 */ /* 0x000fea0003800000 */
[----:B------:R-:W-:Y:S01]  /*77c0*/  R2UR UR4, R25 ;  /* 0x00000000190472ca */ /* 0x000fe200000e0000 */
[----:B------:R-:W-:Y:S01]  /*77d0*/  BSSY.RECONVERGENT B0, `(.L_x_96) ;  /* 0x0000051000007945 */ /* 0x000fe20003800200 */
[----:B------:R-:W-:Y:S02]  /*77e0*/  SHF.L.U32 R20, R30, 0x10, RZ ;  /* 0x000000101e147819 */ /* 0x000fe400000006ff */
[----:B------:R-:W-:Y:S02]  /*77f0*/  SHF.L.U32 R66, R63, 0x1, RZ ;  /* 0x000000013f427819 */ /* 0x000fe400000006ff */
[----:B------:R-:W-:Y:S07]  /*7800*/  ISETP.NE.AND P1, PT, R54, RZ, PT ;  /* 0x000000ff3600720c */ /* 0x000fee0003f25270 */
[----:B------:R-:W3:Y:S02]  /*7810*/  LDTM.16dp256bit.x4 R4, tmem[UR4] ;  /* 0x00000004000479ee */ /* 0x000ee40008120000 */
[----:B---3--:R-:W-:Y:S01]  /*7820*/  FMUL R0, R24, R4 ;  /* 0x0000000418007220 */ /* 0x008fe20000400000 */
[----:B------:R-:W-:Y:S01]  /*7830*/  LOP3.LUT R4, R28, 0xffff0000, RZ, 0xc0, !PT ;  /* 0xffff00001c047812 */ /* 0x000fe200078ec0ff */
[----:B------:R-:W-:Y:S01]  /*7840*/  FMUL R2, R24, R5 ;  /* 0x0000000518027220 */ /* 0x000fe20000400000 */
[C---:B------:R-:W-:Y:S01]  /*7850*/  SHF.L.U32 R5, R29.reuse, 0x10, RZ ;  /* 0x000000101d057819 */ /* 0x040fe200000006ff */
[----:B------:R-:W-:Y:S01]  /*7860*/  FFMA R0, R26, R3, R0 ;  /* 0x000000031a007223 */ /* 0x000fe20000000000 */
[----:B------:R-:W-:Y:S01]  /*7870*/  FMUL R3, R24, R6 ;  /* 0x0000000618037220 */ /* 0x000fe20000400000 */
[----:B------:R-:W-:Y:S01]  /*7880*/  LOP3.LUT R6, R29, 0xffff0000, RZ, 0xc0, !PT ;  /* 0xffff00001d067812 */ /* 0x000fe200078ec0ff */
[----:B------:R-:W-:Y:S01]  /*7890*/  FFMA R2, R26, R4, R2 ;  /* 0x000000041a027223 */ /* 0x000fe20000000002 */
[----:B------:R-:W-:Y:S01]  /*78a0*/  FMUL R7, R24, R7 ;  /* 0x0000000718077220 */ /* 0x000fe20000400000 */
[----:B------:R-:W-:Y:S01]  /*78b0*/  FFMA R3, R26, R5, R3 ;  /* 0x000000051a037223 */ /* 0x000fe20000000003 */
[C---:B------:R-:W-:Y:S01]  /*78c0*/  FMUL R4, R24.reuse, R8 ;  /* 0x0000000818047220 */ /* 0x040fe20000400000 */
[----:B------:R-:W-:Y:S01]  /*78d0*/  FMUL R5, R24, R9 ;  /* 0x0000000918057220 */ /* 0x000fe20000400000 */
[----:B------:R-:W-:Y:S01]  /*78e0*/  F2FP.BF16.F32.PACK_AB R32, R2, R0 ;  /* 0x000000000220723e */ /* 0x000fe200000010ff */
[----:B------:R-:W-:Y:S01]  /*78f0*/  FFMA R7, R26, R6, R7 ;  /* 0x000000061a077223 */ /* 0x000fe20000000007 */
[----:B------:R-:W-:Y:S01]  /*7900*/  LOP3.LUT R0, R30, 0xffff0000, RZ, 0xc0, !PT ;  /* 0xffff00001e007812 */ /* 0x000fe200078ec0ff */
[----:B------:R-:W-:Y:S01]  /*7910*/  FFMA R4, R26, R20, R4 ;  /* 0x000000141a047223 */ /* 0x000fe20000000004 */
[----:B------:R-:W-:Y:S01]  /*7920*/  SHF.L.U32 R2, R31, 0x10, RZ ;  /* 0x000000101f027819 */ /* 0x000fe200000006ff */
[----:B------:R-:W-:Y:S01]  /*7930*/  FMUL R6, R24, R10 ;  /* 0x0000000a18067220 */ /* 0x000fe20000400000 */
[----:B------:R-:W-:Y:S01]  /*7940*/  F2FP.BF16.F32.PACK_AB R33, R7, R3 ;  /* 0x000000030721723e */ /* 0x000fe200000010ff */
[C---:B------:R-:W-:Y:S01]  /*7950*/  FFMA R5, R26.reuse, R0, R5 ;  /* 0x000000001a057223 */ /* 0x040fe20000000005 */
[----:B------:R-:W-:Y:S01]  /*7960*/  LOP3.LUT R3, R31, 0xffff0000, RZ, 0xc0, !PT ;  /* 0xffff00001f037812 */ /* 0x000fe200078ec0ff */
[----:B------:R-:W-:Y:S01]  /*7970*/  FFMA R6, R26, R2, R6 ;  /* 0x000000021a067223 */ /* 0x000fe20000000006 */
[----:B------:R-:W-:Y:S01]  /*7980*/  SHF.L.U32 R7, R36, 0x10, RZ ;  /* 0x0000001024077819 */ /* 0x000fe200000006ff */
[----:B------:R-:W-:Y:S01]  /*7990*/  FMUL R11, R24, R11 ;  /* 0x0000000b180b7220 */ /* 0x000fe20000400000 */
[----:B------:R-:W-:Y:S01]  /*79a0*/  LOP3.LUT R0, R36, 0xffff0000, RZ, 0xc0, !PT ;  /* 0xffff000024007812 */ /* 0x000fe200078ec0ff */
[C---:B------:R-:W-:Y:S01]  /*79b0*/  FMUL R8, R24.reuse, R12 ;  /* 0x0000000c18087220 */ /* 0x040fe20000400000 */
[----:B------:R-:W-:Y:S01]  /*79c0*/  SHF.L.U32 R2, R37, 0x10, RZ ;  /* 0x0000001025027819 */ /* 0x000fe200000006ff */
[----:B------:R-:W-:Y:S01]  /*79d0*/  FMUL R9, R24, R13 ;  /* 0x0000000d18097220 */ /* 0x000fe20000400000 */
[----:B------:R-:W-:Y:S01]  /*79e0*/  F2FP.BF16.F32.PACK_AB R34, R5, R4 ;  /* 0x000000040522723e */ /* 0x000fe200000010ff */
[C---:B------:R-:W-:Y:S01]  /*79f0*/  FFMA R11, R26.reuse, R3, R11 ;  /* 0x000000031a0b7223 */ /* 0x040fe2000000000b */
[----:B------:R-:W-:Y:S01]  /*7a00*/  MOV R5, UR52 ;  /* 0x0000003400057c02 */ /* 0x000fe20008000f00 */
[C---:B------:R-:W-:Y:S01]  /*7a10*/  FFMA R8, R26.reuse, R7, R8 ;  /* 0x000000071a087223 */ /* 0x040fe20000000008 */
[----:B------:R-:W-:Y:S01]  /*7a20*/  SHF.L.U32 R3, R39, 0x10, RZ ;  /* 0x0000001027037819 */ /* 0x000fe200000006ff */
[----:B------:R-:W-:Y:S01]  /*7a30*/  FFMA R9, R26, R0, R9 ;  /* 0x000000001a097223 */ /* 0x000fe20000000009 */
[----:B------:R-:W-:Y:S01]  /*7a40*/  LOP3.LUT R0, R37, 0xffff0000, RZ, 0xc0, !PT ;  /* 0xffff000025007812 */ /* 0x000fe200078ec0ff */
[C---:B------:R-:W-:Y:S01]  /*7a50*/  FMUL R10, R24.reuse, R14 ;  /* 0x0000000e180a7220 */ /* 0x040fe20000400000 */
[----:B------:R-:W-:Y:S01]  /*7a60*/  LOP3.LUT R4, R39, 0xffff0000, RZ, 0xc0, !PT ;  /* 0xffff000027047812 */ /* 0x000fe200078ec0ff */
[C---:B------:R-:W-:Y:S01]  /*7a70*/  FMUL R15, R24.reuse, R15 ;  /* 0x0000000f180f7220 */ /* 0x040fe20000400000 */
[----:B------:R-:W-:Y:S01]  /*7a80*/  FMUL R12, R24, R16 ;  /* 0x00000010180c7220 */ /* 0x000fe20000400000 */
[----:B------:R-:W-:Y:S01]  /*7a90*/  FFMA R10, R26, R2, R10 ;  /* 0x000000021a0a7223 */ /* 0x000fe2000000000a */
[----:B------:R-:W-:Y:S01]  /*7aa0*/  LOP3.LUT R2, R38, 0xffff0000, RZ, 0xc0, !PT ;  /* 0xffff000026027812 */ /* 0x000fe200078ec0ff */
[----:B------:R-:W-:Y:S01]  /*7ab0*/  FFMA R15, R26, R0, R15 ;  /* 0x000000001a0f7223 */ /* 0x000fe2000000000f */
[----:B------:R-:W-:Y:S01]  /*7ac0*/  SHF.L.U32 R0, R38, 0x10, RZ ;  /* 0x0000001026007819 */ /* 0x000fe200000006ff */
[C---:B------:R-:W-:Y:S01]  /*7ad0*/  FMUL R13, R24.reuse, R17 ;  /* 0x00000011180d7220 */ /* 0x040fe20000400000 */
[C---:B------:R-:W-:Y:S01]  /*7ae0*/  FMUL R14, R24.reuse, R18 ;  /* 0x00000012180e7220 */ /* 0x040fe20000400000 */
[----:B------:R-:W-:Y:S01]  /*7af0*/  FMUL R19, R24, R19 ;  /* 0x0000001318137220 */ /* 0x000fe20000400000 */
[----:B------:R-:W-:Y:S01]  /*7b00*/  LEA R5, R5, R53, 0xb ;  /* 0x0000003505057211 */ /* 0x000fe200078e58ff */
[C---:B------:R-:W-:Y:S01]  /*7b10*/  FFMA R12, R26.reuse, R0, R12 ;  /* 0x000000001a0c7223 */ /* 0x040fe2000000000c */
[C---:B------:R-:W-:Y:S01]  /*7b20*/  FFMA R13, R26.reuse, R2, R13 ;  /* 0x000000021a0d7223 */ /* 0x040fe2000000000d */
[C---:B------:R-:W-:Y:S01]  /*7b30*/  FFMA R14, R26.reuse, R3, R14 ;  /* 0x000000031a0e7223 */ /* 0x040fe2000000000e */
[----:B------:R-:W-:Y:S01]  /*7b40*/  FFMA R19, R26, R4, R19 ;  /* 0x000000041a137223 */ /* 0x000fe20000000013 */
[----:B------:R-:W-:Y:S02]  /*7b50*/  F2FP.BF16.F32.PACK_AB R35, R11, R6 ;  /* 0x000000060b23723e */ /* 0x000fe400000010ff */
[----:B------:R-:W-:Y:S02]  /*7b60*/  LEA R5, R5, UR50, 0x1 ;  /* 0x0000003205057c11 */ /* 0x000fe4000f8e08ff */
[----:B------:R-:W-:Y:S02]  /*7b70*/  F2FP.BF16.F32.PACK_AB R8, R9, R8 ;  /* 0x000000080908723e */ /* 0x000fe400000010ff */
[----:B------:R-:W-:Y:S01]  /*7b80*/  F2FP.BF16.F32.PACK_AB R9, R15, R10 ;  /* 0x0000000a0f09723e */ /* 0x000fe200000010ff */
[----:B------:R1:W-:Y:S01]  /*7b90*/  STSM.16.M88.4 [R5+0x200], R32 ;  /* 0x0002002005007844 */ /* 0x0003e20000000200 */
[----:B------:R-:W-:Y:S02]  /*7ba0*/  F2FP.BF16.F32.PACK_AB R10, R13, R12 ;  /* 0x0000000c0d0a723e */ /* 0x000fe400000010ff */
[----:B------:R-:W-:Y:S02]  /*7bb0*/  F2FP.BF16.F32.PACK_AB R11, R19, R14 ;  /* 0x0000000e130b723e */ /* 0x000fe400000010ff */
[----:B------:R-:W-:Y:S05]  /*7bc0*/  IADD3 R0, PT, PT, R66, 0x200, R5 ;  /* 0x0000020042007810 */ /* 0x000fea0007ffe005 */
[----:B------:R1:W-:Y:S01]  /*7bd0*/  STSM.16.M88.4 [R0], R8 ;  /* 0x0000000800007844 */ /* 0x0003e20000000200 */
[----:B------:R-:W-:Y:S01]  /*7be0*/  @!PT LDS RZ, [RZ] ;  /* 0x00000000fffff984 */ /* 0x000fe20000000800 */
[----:B------:R-:W-:Y:S01]  /*7bf0*/  @!PT LDS RZ, [RZ] ;  /* 0x00000000fffff984 */ /* 0x000fe20000000800 */
[----:B------:R-:W-:Y:S01]  /*7c00*/  @!PT LDS RZ, [RZ] ;  /* 0x00000000fffff984 */ /* 0x000fe20000000800 */
[----:B------:R-:W-:Y:S01]  /*7c10*/  @!PT LDS RZ, [RZ] ;  /* 0x00000000fffff984 */ /* 0x000fe20000000800 */
[----:B------:R2:W-:Y:S07]  /*7c20*/  MEMBAR.ALL.CTA ;  /* 0x0000000000007992 */ /* 0x0005ee0000008000 */
[----:B--2---:R-:W2:Y:S02]  /*7c30*/  FENCE.VIEW.ASYNC.S ;  /* 0x00000000000073c6 */ /* 0x004ea40000000000 */
[----:B--2---:R-:W-:Y:S06]  /*7c40*/  BAR.SYNC.DEFER_BLOCKING 0x1, 0x80 ;  /* 0x0042000000007b1d */ /* 0x004fec0000010000 */
[----:B------:R-:W-:Y:S05]  /*7c50*/  @P1 BRA `(.L_x_97) ;  /* 0x0000000000201947 */ /* 0x000fea0003800000 */
[----:B------:R-:W2:Y:S01]  /*7c60*/  LDCU.64 UR6, c[0x0][0x348] ;  /* 0x00006900ff0677ac */ /* 0x000ea20008000a00 */
[----:B------:R-:W-:Y:S01]  /*7c70*/  ULEA UR5, UR52, UR50, 0xc ;  /* 0x0000003234057291 */ /* 0x000fe2000f8e60ff */
[----:B------:R-:W-:Y:S03]  /*7c80*/  UMOV UR41, UR53 ;  /* 0x0000003500297c82 */ /* 0x000fe60008000000 */
[----:B------:R-:W-:Y:S02]  /*7c90*/  UIADD3 UR40, UPT, UPT, UR5, 0x200, URZ ;  /* 0x0000020005287890 */ /* 0x000fe4000fffe0ff */
[----:B--2---:R-:W-:Y:S04]  /*7ca0*/  UIADD3 UR4, UP0, UPT, UR6, 0x780, URZ ;  /* 0x0000078006047890 */ /* 0x004fe8000ff1e0ff */
[----:B------:R-:W-:Y:S09]  /*7cb0*/  UIADD3.X UR5, UPT, UPT, URZ, UR7, URZ, UP0, !UPT ;  /* 0x00000007ff057290 */ /* 0x000ff200087fe4ff */
[----:B------:R2:W-:Y:S02]  /*7cc0*/  UTMASTG.5D [UR40], [UR4] ;  /* 0x00000028040073b5 */ /* 0x0005e40008020000 */
[----:B--2---:R0:W-:Y:S02]  /*7cd0*/  UTMACMDFLUSH ;  /* 0x00000000000079b7 */ /* 0x0041e40000000000 */
.L_x_97:
[----:B------:R-:W-:Y:S05]  /*7ce0*/  BSYNC.RECONVERGENT B0 ;  /* 0x0000000000007941 */ /* 0x000fea0003800200 */
.L_x_96:
[----:B------:R-:W-:Y:S01]  /*7cf0*/  UIADD3 UR51, UPT, UPT, UR52, 0x1, URZ ;  /* 0x0000000134337890 */ /* 0x000fe2000fffe0ff */
[----:B------:R-:W-:Y:S01]  /*7d00*/  ISETP.NE.AND P2, PT, R61, RZ, PT ;  /* 0x000000ff3d00720c */ /* 0x000fe20003f45270 */
[----:B------:R-:W-:Y:S02]  /*7d10*/  BSSY.RECONVERGENT B0, `(.L_x_98) ;  /* 0x0000006000007945 */ /* 0x000fe40003800200 */
[----:B------:R-:W-:Y:S01]  /*7d20*/  UISETP.NE.AND UP0, UPT, UR51, 0x3, UPT ;  /* 0x000000033300788c */ /* 0x000fe2000bf05270 */
[----:B------:R-:W-:Y:S03]  /*7d30*/  ISETP.NE.U32.OR P0, PT, R65, 0x1, !P2 ;  /* 0x000000014100780c */ /* 0x000fe60005705470 */
[----:B------:R-:W-:Y:S01]  /*7d40*/  USEL UR49, UR51, URZ, UP0 ;  /* 0x000000ff33317287 */ /* 0x000fe20008000000 */
[----:B------:R-:W-:Y:S11]  /*7d50*/  @P1 BRA `(.L_x_99) ;  /* 0x0000000000041947 */ /* 0x000ff60003800000 */
[----:B------:R-:W-:Y:S04]  /*7d60*/  DEPBAR.LE SB0, 0x1 ;  /* 0x000080400000791a */ /* 0x000fe80000000000 */
.L_x_99:
[----:B------:R-:W-:Y:S05]  /*7d70*/  BSYNC.RECONVERGENT B0 ;  /* 0x0000000000007941 */ /* 0x000fea0003800200 */
.L_x_98:
[----:B------:R-:W-:Y:S01]  /*7d80*/  BAR.SYNC.DEFER_BLOCKING 0x1, 0x80 ;  /* 0x0042000000007b1d */ /* 0x000fe20000010000 */
[----:B------:R-:W-:Y:S01]  /*7d90*/  LEA R3, R68, UR50, 0x3 ;  /* 0x0000003244037c11 */ /* 0x000fe2000f8e18ff */
[----:B------:R-:W-:Y:S01]  /*7da0*/  UISETP.NE.AND UP0, UPT, UR55, URZ, UPT ;  /* 0x000000ff3700728c */ /* 0x000fe2000bf05270 */
[----:B------:R-:W-:Y:S08]  /*7db0*/  @P0 SHF.L.U32 R4, R67, 0x1f, RZ ;  /* 0x0000001f43040819 */ /* 0x000ff000000006ff */
[----:B------:R-:W-:Y:S05]  /*7dc0*/  BRA.U !UP0, `(.L_x_100) ;  /* 0x0000000108307547 */ /* 0x000fea000b800000 */
[----:B------:R-:W-:Y:S01]  /*7dd0*/  ISETP.NE.U32.OR P1, PT, R65, 0x1, !P2 ;  /* 0x000000014100780c */ /* 0x000fe20005725470 */
[----:B-1----:R-:W1:Y:S01]  /*7de0*/  S2R R0, SR_CgaCtaId ;  /* 0x0000000000007919 */ /* 0x002e620000008800 */
[----:B------:R-:W-:Y:S11]  /*7df0*/  IMAD.U32 R2, RZ, RZ, UR56 ;  /* 0x00000038ff027e24 */ /* 0x000ff6000f8e00ff */
[C---:B------:R-:W-:Y:S01]  /*7e00*/  @P1 LEA R5, R2.reuse, UR50, 0x3 ;  /* 0x0000003202051c11 */ /* 0x040fe2000f8e18ff */
[----:B------:R-:W-:Y:S04]  /*7e10*/  VIADD R2, R2, 0x1 ;  /* 0x0000000102027836 */ /* 0x000fe80000000000 */
[----:B------:R-:W-:Y:S05]  /*7e20*/  @P1 VIADD R5, R5, 0xe8 ;  /* 0x000000e805051836 */ /* 0x000fea0000000000 */
[----:B-1----:R-:W-:Y:S04]  /*7e30*/  @P1 PRMT R0, R0, 0x654, R5 ;  /* 0x0000065400001816 */ /* 0x002fe80000000005 */
[----:B------:R2:W-:Y:S01]  /*7e40*/  @P1 SYNCS.ARRIVE.TRANS64.RED.A1T0 RZ, [R0+URZ], RZ ;  /* 0x000000ff00ff19a7 */ /* 0x0005e200081004ff */
[C---:B------:R-:W-:Y:S04]  /*7e50*/  ISETP.NE.AND P1, PT, R2.reuse, 0x3, PT ;  /* 0x000000030200780c */ /* 0x040fe80003f25270 */
[----:B------:R-:W-:Y:S04]  /*7e60*/  SEL R2, R2, RZ, P1 ;  /* 0x000000ff02027207 */ /* 0x000fe80000800000 */
[----:B------:R-:W-:Y:S11]  /*7e70*/  R2UR UR56, R2 ;  /* 0x00000000023872ca */ /* 0x000ff600000e0000 */
[----:B------:R-:W-:Y:S04]  /*7e80*/  @!UPT UIADD3 URZ, UPT, UPT, URZ, URZ, URZ ;  /* 0x000000fffffff290 */ /* 0x000fe8000fffe0ff */
.L_x_100:
[----:B------:R-:W3:Y:S01]  /*7e90*/  @P0 SYNCS.PHASECHK.TRANS64.TRYWAIT P1, [R3+URZ+0xd0], R4 ;  /* 0x0000d004030005a7 */ /* 0x000ee200080211ff */
[----:B------:R-:W-:Y:S01]  /*7ea0*/  BSSY B1, `(.L_x_101) ;  /* 0x0000011000017945 */ /* 0x000fe20003800000 */
[----:B---3--:R-:W-:Y:S03]  /*7eb0*/  @P0 SEL R69, RZ, 0x1, !P1 ;  /* 0x00000001ff450807 */ /* 0x008fe60004800000 */
[----:B------:R-:W-:Y:S05]  /*7ec0*/  @!P0 BRA `(.L_x_102) ;  /* 0x0000000000388947 */ /* 0x000fea0003800000 */
[----:B------:R-:W-:Y:S01]  /*7ed0*/  ISETP.NE.U32.AND P0, PT, R70, 0x1, PT ;  /* 0x000000014600780c */ /* 0x000fe20003f05070 */
[----:B------:R-:W-:Y:S01]  /*7ee0*/  BSSY B0, `(.L_x_103) ;  /* 0x0000008000007945 */ /* 0x000fe20003800000 */
[----:B------:R-:W-:Y:S11]  /*7ef0*/  ISETP.NE.AND P1, PT, R69, RZ, PT ;  /* 0x000000ff4500720c */ /* 0x000ff60003f25270 */
[----:B-12---:R-:W-:Y:S05]  /*7f00*/  @P0 IMAD R0, R68, 0x800, R53 ;  /* 0x0000080044000824 */ /* 0x006fea00078e0235 */
[----:B------:R-:W-:Y:S01]  /*7f10*/  @P0 LEA R0, R0, UR50, 0x1 ;  /* 0x0000003200000c11 */ /* 0x000fe2000f8e08ff */
[----:B------:R-:W-:Y:S06]  /*7f20*/  @P1 BRA `(.L_x_104) ;  /* 0x00000000000c1947 */ /* 0x000fec0003800000 */
[----:B------:R-:W-:Y:S04]  /*7f30*/  SHF.L.U32 R67, R67, 0x1f, RZ ;  /* 0x0000001f43437819 */ /* 0x000fe800000006ff */
[----:B------:R-:W1:Y:S02]  /*7f40*/  SYNCS.PHASECHK.TRANS64.TRYWAIT P1, [R3+URZ+0xd0], R67 ;  /* 0x0000d043030075a7 */ /* 0x000e6400080211ff */
[----:B-1----:R-:W-:Y:S05]  /*7f50*/  @!P1 BRA `(.L_x_105) ;  /* 0x0000001400c09947 */ /* 0x002fea0003800000 */
.L_x_104:
[----:B------:R-:W-:Y:S05]  /*7f60*/  BSYNC B0 ;  /* 0x0000000000007941 */ /* 0x000fea0003800000 */
.L_x_103:
[----:B------:R-:W-:Y:S01]  /*7f70*/  @P0 IADD3 R2, PT, PT, R66, R0, RZ ;  /* 0x0000000042020210 */ /* 0x000fe20007ffe0ff */
[----:B------:R-:W-:Y:S05]  /*7f80*/  @P0 WARPSYNC.ALL ;  /* 0x0000000000000948 */ /* 0x000fea0003800000 */
[----:B------:R3:W4:Y:S04]  /*7f90*/  @P0 LDSM.16.M88.4 R28, [R0+0x200] ;  /* 0x00020000001c083b */ /* 0x0007280000000200 */
[----:B------:R3:W2:Y:S02]  /*7fa0*/  @P0 LDSM.16.M88.4 R36, [R2+0x200] ;  /* 0x000200000224083b */ /* 0x0006a40000000200 */
.L_x_102:
[----:B------:R-:W-:Y:S05]  /*7fb0*/  BSYNC B1 ;  /* 0x0000000000017941 */ /* 0x000fea0003800000 */
.L_x_101:
[----:B-123--:R-:W-:Y:S05]  /*7fc0*/  VIADD R0, R25, 0x20 ;  /* 0x0000002019007836 */ /* 0x00efea0000000000 */
[----:B------:R-:W-:Y:S04]  /*7fd0*/  SHF.R.U32.HI R0, RZ, 0x15, R0 ;  /* 0x00000015ff007819 */ /* 0x000fe80000011600 */
[----:B------:R-:W-:Y:S11]  /*7fe0*/  LOP3.LUT P0, RZ, R0, 0x3, R56, 0x48, !PT ;  /* 0x0000000300ff7812 */ /* 0x000ff60007804838 */
[----:B------:R-:W-:Y:S02]  /*7ff0*/  @!UPT UIADD3 URZ, UPT, UPT, URZ, URZ, URZ ;  /* 0x000000fffffff290 */ /* 0x000fe4000fffe0ff */
[----:B------:R-:W-:Y:S05]  /*8000*/  @!P0 BRA `(.L_x_106) ;  /* 0x0000000000408947 */ /* 0x000fea0003800000 */
[----:B------:R-:W1:Y:S01]  /*8010*/  LDCU.64 UR8, c[0x4][0x70] ;  /* 0x01000e00ff0877ac */ /* 0x000e620008000a00 */
[----:B------:R-:W-:Y:S01]  /*8020*/  MOV R3, 0x0 ;  /* 0x0000000000037802 */ /* 0x000fe20000000f00 */
[----:B------:R-:W-:Y:S02]  /*8030*/  HFMA2 R12, -RZ, RZ, 0, 5.9604644775390625e-08 ;  /* 0x00000001ff0c7431 */ /* 0x000fe400000001ff */
[----:B------:R-:W-:Y:S02]  /*8040*/  IMAD.MOV.U32 R8, RZ, RZ, 0x192 ;  /* 0x00000192ff087424 */ /* 0x000fe400078e00ff */
[----:B------:R-:W-:Y:S01]  /*8050*/  IMAD.MOV.U32 R13, RZ, RZ, RZ ;  /* 0x000000ffff0d7224 */ /* 0x000fe200078e00ff */
[----:B------:R-:W2:Y:S01]  /*8060*/  LDCU.64 UR6, c[0x4][0x78] ;  /* 0x01000f00ff0677ac */ /* 0x000ea20008000a00 */
[----:B------:R-:W3:Y:S01]  /*8070*/  LDC.64 R2, c[0x4][R3] ;  /* 0x0100000003027b82 */ /* 0x000ee20000000a00 */
[----:B------:R-:W5:Y:S01]  /*8080*/  LDCU.64 UR4, c[0x4][0x10] ;  /* 0x01000200ff0477ac */ /* 0x000f620008000a00 */
[----:B-1----:R-:W-:Y:S01]  /*8090*/  MOV R5, UR9 ;  /* 0x0000000900057c02 */ /* 0x002fe20008000f00 */
[----:B------:R-:W-:Y:S01]  /*80a0*/  IMAD.U32 R4, RZ, RZ, UR8 ;  /* 0x00000008ff047e24 */ /* 0x000fe2000f8e00ff */
[----:B--2---:R-:W-:Y:S01]  /*80b0*/  MOV R7, UR7 ;  /* 0x0000000700077c02 */ /* 0x004fe20008000f00 */
[----:B------:R-:W-:Y:S01]  /*80c0*/  IMAD.U32 R6, RZ, RZ, UR6 ;  /* 0x00000006ff067e24 */ /* 0x000fe2000f8e00ff */
[----:B-----5:R-:W-:Y:S01]  /*80d0*/  MOV R11, UR5 ;  /* 0x00000005000b7c02 */ /* 0x020fe20008000f00 */
[----:B------:R-:W-:Y:S02]  /*80e0*/  IMAD.U32 R10, RZ, RZ, UR4 ;  /* 0x00000004ff0a7e24 */ /* 0x000fe4000f8e00ff */
[----:B------:R-:W-:Y:S07]  /*80f0*/  LEPC R20, `(.L_x_106) ;  /* 0x000000001014794e */ /* 0x000fee0000000000 */
[----:B---34-:R-:W-:Y:S05]  /*8100*/  CALL.ABS.NOINC R2 ;  /* 0x0000000002007343 */ /* 0x018fea0003c00000 */
.L_x_106:
[----:B------:R-:W-:Y:S01]  /*8110*/  ISETP.NE.AND P1, PT, R54, RZ, PT ;  /* 0x000000ff3600720c */ /* 0x000fe20003f25270 */
[----:B------:R-:W-:Y:S05]  /*8120*/  WARPSYNC.ALL ;  /* 0x0000000000007948 */ /* 0x000fea0003800000 */
[----:B------:R-:W-:Y:S01]  /*8130*/  R2UR UR4, R25 ;  /* 0x00000000190472ca */ /* 0x000fe200000e0000 */
[----:B------:R-:W1:Y:S01]  /*8140*/  S2UR UR5, SR_CgaCtaId ;  /* 0x00000000000579c3 */ /* 0x000e620000008800 */
[C---:B----4-:R-:W-:Y:S01]  /*8150*/  SHF.L.U32 R20, R28.reuse, 0x10, RZ ;  /* 0x000000101c147819 */ /* 0x050fe200000006ff */
[----:B------:R-:W-:Y:S01]  /*8160*/  BSSY.RECONVERGENT B0, `(.L_x_107) ;  /* 0x0000054000007945 */ /* 0x000fe20003800200 */
[----:B------:R-:W-:Y:S02]  /*8170*/  LOP3.LUT R21, R28, 0xffff0000, RZ, 0xc0, !PT ;  /* 0xffff00001c157812 */ /* 0x000fe400078ec0ff */
[----:B------:R-:W-:Y:S02]  /*8180*/  SHF.L.U32 R25, R29, 0x10, RZ ;  /* 0x000000101d197819 */ /* 0x000fe400000006ff */
[----:B------:R-:W-:Y:S02]  /*8190*/  SHF.L.U32 R28, R30, 0x10, RZ ;  /* 0x000000101e1c7819 */ /* 0x000fe400000006ff */
[C---:B------:R-:W-:Y:S02]  /*81a0*/  SHF.L.U32 R32, R36.reuse, 0x10, RZ ;  /* 0x0000001024207819 */ /* 0x040fe400000006ff */
[----:B------:R-:W-:Y:S01]  /*81b0*/  LOP3.LUT R33, R36, 0xffff0000, RZ, 0xc0, !PT ;  /* 0xffff000024217812 */ /* 0x000fe200078ec0ff */
[----:B------:R-:W2:Y:S01]  /*81c0*/  LDTM.16dp256bit.x4 R4, tmem[UR4+0x20] ;  /* 0x00002004000479ee */ /* 0x000ea20008120000 */
[----:B------:R-:W-:Y:S01]  /*81d0*/  R2UR UR4, R27 ;  /* 0x000000001b0472ca */ /* 0x000fe200000e0000 */
[----:B------:R-:W-:Y:S01]  /*81e0*/  NOP ;  /* 0x0000000000007918 */ /* 0x000fe20000000000 */
[----:B------:R-:W-:Y:S02]  /*81f0*/  LOP3.LUT R27, R29, 0xffff0000, RZ, 0xc0, !PT ;  /* 0xffff00001d1b7812 */ /* 0x000fe400078ec0ff */
[----:B------:R-:W-:Y:S02]  /*8200*/  LOP3.LUT R29, R30, 0xffff0000, RZ, 0xc0, !PT ;  /* 0xffff00001e1d7812 */ /* 0x000fe400078ec0ff */
[C---:B------:R-:W-:Y:S02]  /*8210*/  SHF.L.U32 R30, R31.reuse, 0x10, RZ ;  /* 0x000000101f1e7819 */ /* 0x040fe400000006ff */
[----:B------:R-:W-:Y:S02]  /*8220*/  LOP3.LUT R31, R31, 0xffff0000, RZ, 0xc0, !PT ;  /* 0xffff00001f1f7812 */ /* 0x000fe400078ec0ff */
[C---:B------:R-:W-:Y:S02]  /*8230*/  SHF.L.U32 R34, R37.reuse, 0x10, RZ ;  /* 0x0000001025227819 */ /* 0x040fe400000006ff */
[----:B------:R-:W-:Y:S01]  /*8240*/  LOP3.LUT R35, R37, 0xffff0000, RZ, 0xc0, !PT ;  /* 0xffff000025237812 */ /* 0x000fe200078ec0ff */
[----:B------:R-:W-:Y:S01]  /*8250*/  UIADD3 UR4, UPT, UPT, UR4, 0x130, URZ ;  /* 0x0000013004047890 */ /* 0x000fe2000fffe0ff */
[C---:B------:R-:W-:Y:S02]  /*8260*/  SHF.L.U32 R36, R38.reuse, 0x10, RZ ;  /* 0x0000001026247819 */ /* 0x040fe400000006ff */
[----:B------:R-:W-:Y:S02]  /*8270*/  LOP3.LUT R37, R38, 0xffff0000, RZ, 0xc0, !PT ;  /* 0xffff000026257812 */ /* 0x000fe400078ec0ff */
[C---:B------:R-:W-:Y:S02]  /*8280*/  SHF.L.U32 R38, R39.reuse, 0x10, RZ ;  /* 0x0000001027267819 */ /* 0x040fe400000006ff */
[----:B------:R-:W-:Y:S01]  /*8290*/  LOP3.LUT R39, R39, 0xffff0000, RZ, 0xc0, !PT ;  /* 0xffff000027277812 */ /* 0x000fe200078ec0ff */
[C---:B--2---:R-:W-:Y:S01]  /*82a0*/  FMUL R0, R24.reuse, R4 ;  /* 0x0000000418007220 */ /* 0x044fe20000400000 */
[----:B-1----:R-:W-:Y:S01]  /*82b0*/  UPRMT UR4, UR5, 0x654, UR4 ;  /* 0x0000065405047896 */ /* 0x002fe20008000004 */
[C---:B------:R-:W-:Y:S01]  /*82c0*/  FMUL R2, R24.reuse, R5 ;  /* 0x0000000518027220 */ /* 0x040fe20000400000 */
[----:B------:R-:W-:Y:S01]  /*82d0*/  FMUL R3, R24, R6 ;  /* 0x0000000618037220 */ /* 0x000fe20000400000 */
[----:B------:R-:W-:Y:S01]  /*82e0*/  FFMA R0, R26, R20, R0 ;  /* 0x000000141a007223 */ /* 0x000fe20000000000 */
[----:B------:R-:W-:Y:S01]  /*82f0*/  FMUL R7, R24, R7 ;  /* 0x0000000718077220 */ /* 0x000fe20000400000 */
[C---:B------:R-:W-:Y:S01]  /*8300*/  FFMA R2, R26.reuse, R21, R2 ;  /* 0x000000151a027223 */ /* 0x040fe20000000002 */
[----:B------:R-:W-:Y:S01]  /*8310*/  FFMA R3, R26, R25, R3 ;  /* 0x000000191a037223 */ /* 0x000fe20000000003 */
[----:B------:R-:W-:Y:S01]  /*8320*/  FMUL R4, R24, R8 ;  /* 0x0000000818047220 */ /* 0x000fe20000400000 */
[----:B------:R-:W-:Y:S01]  /*8330*/  FFMA R7, R26, R27, R7 ;  /* 0x0000001b1a077223 */ /* 0x000fe20000000007 */
[C---:B------:R-:W-:Y:S01]  /*8340*/  FMUL R5, R24.reuse, R9 ;  /* 0x0000000918057220 */ /* 0x040fe20000400000 */
[C---:B------:R-:W-:Y:S01]  /*8350*/  FMUL R6, R24.reuse, R10 ;  /* 0x0000000a18067220 */ /* 0x040fe20000400000 */
[----:B------:R-:W-:Y:S01]  /*8360*/  FMUL R11, R24, R11 ;  /* 0x0000000b180b7220 */ /* 0x000fe20000400000 */
[----:B------:R-:W-:Y:S01]  /*8370*/  FFMA R4, R26, R28, R4 ;  /* 0x0000001c1a047223 */ /* 0x000fe20000000004 */
[----:B------:R-:W-:Y:S01]  /*8380*/  F2FP.BF16.F32.PACK_AB R28, R2, R0 ;  /* 0x00000000021c723e */ /* 0x000fe200000010ff */
[----:B------:R-:W-:Y:S01]  /*8390*/  FMUL R8, R24, R12 ;  /* 0x0000000c18087220 */ /* 0x000fe20000400000 */
[----:B------:R-:W-:Y:S01]  /*83a0*/  MOV R0, UR49 ;  /* 0x0000003100007c02 */ /* 0x000fe20008000f00 */
[----:B------:R-:W-:Y:S01]  /*83b0*/  FFMA R5, R26, R29, R5 ;  /* 0x0000001d1a057223 */ /* 0x000fe20000000005 */
[----:B------:R-:W-:Y:S01]  /*83c0*/  FMUL R9, R24, R13 ;  /* 0x0000000d18097220 */ /* 0x000fe20000400000 */
        /* <DEDUP_REMOVED lines=13> */
[----:B------:R-:W-:Y:S01]  /*84a0*/  LEA R0, R0, R53, 0xb ;  /* 0x0000003500007211 */ /* 0x000fe200078e58ff */
[C---:B------:R-:W-:Y:S01]  /*84b0*/  FFMA R13, R26.reuse, R37, R13 ;  /* 0x000000251a0d7223 */ /* 0x040fe2000000000d */
[C---:B------:R-:W-:Y:S01]  /*84c0*/  FFMA R14, R26.reuse, R38, R14 ;  /* 0x000000261a0e7223 */ /* 0x040fe2000000000e */
[----:B------:R-:W-:Y:S01]  /*84d0*/  FFMA R19, R26, R39, R19 ;  /* 0x000000271a137223 */ /* 0x000fe20000000013 */
[----:B------:R-:W-:Y:S01]  /*84e0*/  F2FP.BF16.F32.PACK_AB R29, R7, R3 ;  /* 0x00000003071d723e */ /* 0x000fe200000010ff */
[----:B------:R-:W-:Y:S01]  /*84f0*/  SYNCS.ARRIVE.TRANS64.RED.A1T0 RZ, [UR4], RZ ;  /* 0x000000ffffff79a7 */ /* 0x000fe20008100404 */
[----:B------:R-:W-:Y:S02]  /*8500*/  F2FP.BF16.F32.PACK_AB R30, R5, R4 ;  /* 0x00000004051e723e */ /* 0x000fe400000010ff */
        /* <DEDUP_REMOVED lines=18> */
[----:B------:R-:W-:Y:S02]  /*8630*/  ULEA UR5, UR49, UR50, 0xc ;  /* 0x0000003231057291 */ /* 0x000fe4000f8e60ff */
[----:B------:R-:W-:Y:S02]  /*8640*/  UIADD3 UR41, UPT, UPT, UR53, 0x20, URZ ;  /* 0x0000002035297890 */ /* 0x000fe4000fffe0ff */
[----:B------:R-:W-:Y:S02]  /*8650*/  UIADD3 UR40, UPT, UPT, UR5, 0x200, URZ ;  /* 0x0000020005287890 */ /* 0x000fe4000fffe0ff */
[----:B--2---:R-:W-:Y:S04]  /*8660*/  UIADD3 UR4, UP0, UPT, UR6, 0x780, URZ ;  /* 0x0000078006047890 */ /* 0x004fe8000ff1e0ff */
[----:B------:R-:W-:Y:S09]  /*8670*/  UIADD3.X UR5, UPT, UPT, URZ, UR7, URZ, UP0, !UPT ;  /* 0x00000007ff057290 */ /* 0x000ff200087fe4ff */
[----:B------:R2:W-:Y:S02]  /*8680*/  UTMASTG.5D [UR40], [UR4] ;  /* 0x00000028040073b5 */ /* 0x0005e40008020000 */
[----:B--2---:R0:W-:Y:S02]  /*8690*/  UTMACMDFLUSH ;  /* 0x00000000000079b7 */ /* 0x0041e40000000000 */
.L_x_108:
[----:B------:R-:W-:Y:S05]  /*86a0*/  BSYNC.RECONVERGENT B0 ;  /* 0x0000000000007941 */ /* 0x000fea0003800200 */
.L_x_107:
[----:B------:R-:W-:Y:S01]  /*86b0*/  UIADD3 UR4, UPT, UPT, UR49, 0x1, URZ ;  /* 0x0000000131047890 */ /* 0x000fe2000fffe0ff */
[----:B------:R-:W-:Y:S03]  /*86c0*/  BSSY.RECONVERGENT B0, `(.L_x_109) ;  /* 0x0000008000007945 */ /* 0x000fe60003800200 */
[----:B------:R-:W-:Y:S04]  /*86d0*/  UISETP.NE.AND UP0, UPT, UR4, 0x3, UPT ;  /* 0x000000030400788c */ /* 0x000fe8000bf05270 */
[----:B------:R-:W-:Y:S02]  /*86e0*/  UISETP.EQ.XOR UP1, UPT, UR51, 0x3, !UP0 ;  /* 0x000000033300788c */ /* 0x000fe4000c722a70 */
[----:B------:R-:W-:Y:S04]  /*86f0*/  USEL UR52, UR4, URZ, UP0 ;  /* 0x000000ff04347287 */ /* 0x000fe80008000000 */
[----:B------:R-:W-:Y:S01]  /*8700*/  PLOP3.LUT P0, PT, PT, PT, UP1, 0x80, 0x8 ;  /* 0x000000000008781c */ /* 0x000fe20003f0f018 */
[----:B------:R-:W-:Y:S01]  /*8710*/  @!UPT UIADD3 URZ, UPT, UPT, URZ, URZ, URZ ;  /* 0x000000fffffff290 */ /* 0x000fe2000fffe0ff */
[----:B------:R-:W-:Y:S11]  /*8720*/  @P1 BRA `(.L_x_110) ;  /* 0x0000000000041947 */ /* 0x000ff60003800000 */
[----:B------:R-:W-:Y:S04]  /*8730*/  DEPBAR.LE SB0, 0x1 ;  /* 0x000080400000791a */ /* 0x000fe80000000000 */
.L_x_110:
[----:B------:R-:W-:Y:S05]  /*8740*/  BSYNC.RECONVERGENT B0 ;  /* 0x0000000000007941 */ /* 0x000fea0003800200 */
.L_x_109:
[----:B------:R-:W-:Y:S01]  /*8750*/  BAR.SYNC.DEFER_BLOCKING 0x1, 0x80 ;  /* 0x0042000000007b1d */ /* 0x000fe20000010000 */
[----:B-1----:R-:W-:Y:S01]  /*8760*/  SEL R0, RZ, 0x1, !P0 ;  /* 0x00000001ff007807 */ /* 0x002fe20004000000 */
[----:B------:R-:W-:Y:S01]  /*8770*/  UISETP.NE.AND UP0, UPT, UR55, -0x2, UPT ;  /* 0xfffffffe3700788c */ /* 0x000fe2000bf05270 */
[----:B------:R-:W-:Y:S01]  /*8780*/  ISETP.NE.AND P2, PT, R61, RZ, PT ;  /* 0x000000ff3d00720c */ /* 0x000fe20003f45270 */
[----:B------:R-:W-:Y:S01]  /*8790*/  VIADD R22, R22, 0x1 ;  /* 0x0000000116167836 */ /* 0x000fe20000000000 */
[----:B------:R-:W-:Y:S06]  /*87a0*/  LOP3.LUT R52, R52, R0, RZ, 0x3c, !PT ;  /* 0x0000000034347212 */ /* 0x000fec00078e3cff */
[----:B------:R-:W-:Y:S05]  /*87b0*/  BRA.U !UP0, `(.L_x_111) ;  /* 0x0000000108307547 */ /* 0x000fea000b800000 */
[----:B------:R-:W-:Y:S01]  /*87c0*/  ISETP.NE.U32.OR P0, PT, R65, 0x1, !P2 ;  /* 0x000000014100780c */ /* 0x000fe20005705470 */
[----:B------:R-:W1:Y:S01]  /*87d0*/  S2R R0, SR_CgaCtaId ;  /* 0x0000000000007919 */ /* 0x000e620000008800 */
        /* <DEDUP_REMOVED lines=10> */
.L_x_111:
[----:B------:R-:W-:Y:S01]  /*8880*/  R2UR UR5, R48 ;  /* 0x00000000300572ca */ /* 0x000fe200000e0000 */
[----:B------:R-:W-:Y:S01]  /*8890*/  UIADD3 UR55, UPT, UPT, UR55, 0x2, URZ ;  /* 0x0000000237377890 */ /* 0x000fe2000fffe0ff */
[----:B------:R-:W-:Y:S01]  /*88a0*/  R2UR UR4, R49 ;  /* 0x00000000310472ca */ /* 0x000fe200000e0000 */
[----:B------:R-:W-:Y:S01]  /*88b0*/  IMAD.MOV.U32 R16, RZ, RZ, R62 ;  /* 0x000000ffff107224 */ /* 0x000fe200078e003e */
[----:B------:R-:W-:Y:S02]  /*88c0*/  LOP3.LUT P0, RZ, R46, 0x1, RZ, 0xc0, !PT ;  /* 0x000000012eff7812 */ /* 0x000fe4000780c0ff */
[----:B------:R-:W-:Y:S02]  /*88d0*/  ISETP.NE.AND P1, PT, R22, 0x2, PT ;  /* 0x000000021600780c */ /* 0x000fe40003f25270 */
[----:B------:R-:W-:Y:S02]  /*88e0*/  LOP3.LUT R50, R50, 0x1, RZ, 0x3c, !PT ;  /* 0x0000000132327812 */ /* 0x000fe400078e3cff */
[----:B-1----:R-:W-:Y:S02]  /*88f0*/  SEL R0, RZ, 0x1, P1 ;  /* 0x00000001ff007807 */ /* 0x002fe40000800000 */
[----:B------:R-:W-:Y:S01]  /*8900*/  SEL R22, R22, RZ, P1 ;  /* 0x000000ff16167207 */ /* 0x000fe20000800000 */
[----:B------:R-:W-:Y:S01]  /*8910*/  UIADD3 UR22, UPT, UPT, UR36, UR5, URZ ;  /* 0x0000000524167290 */ /* 0x000fe2000fffe0ff */
[----:B------:R-:W-:Y:S01]  /*8920*/  LOP3.LUT R51, R51, R0, RZ, 0x3c, !PT ;  /* 0x0000000033337212 */ /* 0x000fe200078e3cff */
[----:B------:R-:W-:Y:S02]  /*8930*/  UIADD3 UR28, UPT, UPT, UR37, UR4, URZ ;  /* 0x00000004251c7290 */ /* 0x000fe4000fffe0ff */
[----:B------:R-:W-:Y:S10]  /*8940*/  @P0 BRA `(.L_x_112) ;  /* 0xffffffd800280947 */ /* 0x000ff4000383ffff */
[----:B------:R-:W-:Y:S05]  /*8950*/  @!P2 BRA `(.L_x_113) ;  /* 0x000000000048a947 */ /* 0x000fea0003800000 */
[----:B------:R-:W1:Y:S02]  /*8960*/  LDCU.64 UR4, c[0x0][0x990] ;  /* 0x00013200ff0477ac */ /* 0x000e640008000a00 */
[----:B-1----:R-:W-:-:S04]  /*8970*/  UISETP.NE.U32.AND UP0, UPT, UR4, URZ, UPT ;  /* 0x000000ff0400728c */ /* 0x002fc8000bf05070 */
[----:B------:R-:W-:-:S09]  /*8980*/  UISETP.NE.AND.EX UP0, UPT, UR5, URZ, UPT, UP0 ;  /* 0x000000ff0500728c */ /* 0x000fd2000bf05300 */
[----:B------:R-:W-:Y:S05]  /*8990*/  BRA.U UP0, `(.L_x_114) ;  /* 0x00000001000c7547 */ /* 0x000fea000b800000 */
[----:B------:R-:W-:-:S13]  /*89a0*/  FSETP.NEU.AND P0, PT, R26, RZ, PT ;  /* 0x000000ff1a00720b */ /* 0x000fda0003f0d000 */
[----:B------:R-:W-:Y:S05]  /*89b0*/  @!P0 EXIT ;  /* 0x000000000000894d */ /* 0x000fea0003800000 */
[----:B------:R-:W-:Y:S05]  /*89c0*/  BRA `(.L_x_113) ;  /* 0x00000000002c7947 */ /* 0x000fea0003800000 */
.L_x_114:
[----:B------:R-:W-:Y:S01]  /*89d0*/  ISETP.NE.AND P0, PT, R64, RZ, PT ;  /* 0x000000ff4000720c */ /* 0x000fe20003f05270 */
[----:B------:R-:W-:-:S12]  /*89e0*/  BSSY.RECONVERGENT B0, `(.L_x_113) ;  /* 0x0000009000007945 */ /* 0x000fd80003800200 */
[----:B------:R-:W-:Y:S05]  /*89f0*/  @P0 BRA `(.L_x_115) ;  /* 0x0000000000140947 */ /* 0x000fea0003800000 */
[----:B------:R-:W1:Y:S02]  /*8a00*/  LDCU.64 UR4, c[0x0][0x988] ;  /* 0x00013100ff0477ac */ /* 0x000e640008000a00 */
[----:B-1----:R-:W-:-:S04]  /*8a10*/  ISETP.NE.U32.AND P0, PT, RZ, UR4, PT ;  /* 0x00000004ff007c0c */ /* 0x002fc8000bf05070 */
[----:B------:R-:W-:-:S13]  /*8a20*/  ISETP.NE.AND.EX P0, PT, RZ, UR5, PT, P0 ;  /* 0x00000005ff007c0c */ /* 0x000fda000bf05300 */
[----:B------:R-:W-:Y:S05]  /*8a30*/  @!P0 EXIT ;  /* 0x000000000000894d */ /* 0x000fea0003800000 */
[----:B------:R-:W-:Y:S05]  /*8a40*/  BRA `(.L_x_116) ;  /* 0x0000000000087947 */ /* 0x000fea0003800000 */
.L_x_115:
[----:B------:R-:W-:-:S13]  /*8a50*/  FSETP.NEU.AND P0, PT, R26, RZ, PT ;  /* 0x000000ff1a00720b */ /* 0x000fda0003f0d000 */
[----:B------:R-:W-:Y:S05]  /*8a60*/  @!P0 EXIT ;  /* 0x000000000000894d */ /* 0x000fea0003800000 */
.L_x_116:
[----:B------:R-:W-:Y:S05]  /*8a70*/  BSYNC.RECONVERGENT B0 ;  /* 0x0000000000007941 */ /* 0x000fea0003800200 */
.L_x_113:
[----:B------:R-:W1:Y:S01]  /*8a80*/  S2UR UR5, SR_CgaCtaId ;  /* 0x00000000000579c3 */ /* 0x000e620000008800 */
[----:B------:R-:W-:Y:S01]  /*8a90*/  ULEA UR4, UR56, UR50, 0x3 ;  /* 0x0000003238047291 */ /* 0x000fe2000f8e18ff */
[----:B------:R-:W-:-:S04]  /*8aa0*/  DEPBAR.LE SB0, 0x0 ;  /* 0x000080000000791a */ /* 0x000fc80000000000 */
[----:B------:R-:W-:-:S04]  /*8ab0*/  UIADD3 UR4, UPT, UPT, UR4, 0xe8, URZ ;  /* 0x000000e804047890 */ /* 0x000fc8000fffe0ff */
[----:B-1----:R-:W-:-:S09]  /*8ac0*/  UPRMT UR4, UR5, 0x654, UR4 ;  /* 0x0000065405047896 */ /* 0x002fd20008000004 */
[----:B------:R-:W-:Y:S01]  /*8ad0*/  SYNCS.ARRIVE.TRANS64.RED.A1T0 RZ, [UR4], RZ ;  /* 0x000000ffffff79a7 */ /* 0x000fe20008100404 */
[----:B------:R-:W-:Y:S05]  /*8ae0*/  EXIT ;  /* 0x000000000000794d */ /* 0x000fea0003800000 */
.L_x_20:
[----:B------:R-:W-:Y:S07]  /*8af0*/  MOV R0, UR41 ;  /* 0x0000002900007c02 */ /* 0x000fee0008000f00 */
.L_x_117:
[----:B--2---:R2:W4:Y:S02]  /*8b00*/  SYNCS.PHASECHK.TRANS64.TRYWAIT P0, [R0+URZ+0x68], R4 ;  /* 0x00006804000075a7 */ /* 0x00452400080011ff */
[----:B----4-:R-:W-:Y:S05]  /*8b10*/  @!P0 NANOSLEEP.SYNCS 0x989680 ;  /* 0x009896800000895d */ /* 0x010fea0003900000 */
[----:B------:R-:W4:Y:S02]  /*8b20*/  @!P0 SYNCS.PHASECHK.TRANS64 P0, [R0+URZ+0x68], R4 ;  /* 0x00006804000085a7 */ /* 0x000f2400080010ff */
[----:B----4-:R-:W-:Y:S05]  /*8b30*/  @!P0 BRA `(.L_x_117) ;  /* 0xfffffffc00f08947 */ /* 0x010fea000383ffff */
[----:B------:R-:W-:Y:S05]  /*8b40*/  BRA `(.L_x_19) ;  /* 0xffffff9000d87947 */ /* 0x000fea000383ffff */
.L_x_26:
[----:B-1----:R-:W-:Y:S07]  /*8b50*/  MOV R0, UR33 ;  /* 0x0000002100007c02 */ /* 0x002fee0008000f00 */
.L_x_118:
[----:B-1----:R1:W2:Y:S02]  /*8b60*/  SYNCS.PHASECHK.TRANS64.TRYWAIT P0, [R0+URZ+0x68], R4 ;  /* 0x00006804000075a7 */ /* 0x0022a400080011ff */
[----:B--2---:R-:W-:Y:S05]  /*8b70*/  @!P0 NANOSLEEP.SYNCS 0x989680 ;  /* 0x009896800000895d */ /* 0x004fea0003900000 */
[----:B------:R-:W2:Y:S02]  /*8b80*/  @!P0 SYNCS.PHASECHK.TRANS64 P0, [R0+URZ+0x68], R4 ;  /* 0x00006804000085a7 */ /* 0x000ea400080010ff */
[----:B--2---:R-:W-:Y:S05]  /*8b90*/  @!P0 BRA `(.L_x_118) ;  /* 0xfffffffc00f08947 */ /* 0x004fea000383ffff */
[----:B------:R-:W-:Y:S05]  /*8ba0*/  BRA `(.L_x_25) ;  /* 0xffffff9800307947 */ /* 0x000fea000383ffff */
.L_x_30:
[----:B-1----:R-:W-:-:S07]  /*8bb0*/  MOV R0, UR44 ;  /* 0x0000002c00007c02 */ /* 0x002fce0008000f00 */
.L_x_119:
[----:B-1----:R1:W2:Y:S02]  /*8bc0*/  SYNCS.PHASECHK.TRANS64.TRYWAIT P0, [R0+URZ+0x110], R3 ;  /* 0x00011003000075a7 */ /* 0x0022a400080011ff */
[----:B--2---:R-:W-:Y:S05]  /*8bd0*/  @!P0 NANOSLEEP.SYNCS 0x989680 ;  /* 0x009896800000895d */ /* 0x004fea0003900000 */
[----:B------:R-:W2:Y:S02]  /*8be0*/  @!P0 SYNCS.PHASECHK.TRANS64 P0, [R0+URZ+0x110], R3 ;  /* 0x00011003000085a7 */ /* 0x000ea400080010ff */
[----:B--2---:R-:W-:Y:S05]  /*8bf0*/  @!P0 BRA `(.L_x_119) ;  /* 0xfffffffc00f08947 */ /* 0x004fea000383ffff */
[----:B------:R-:W-:Y:S05]  /*8c00*/  BRA `(.L_x_120) ;  /* 0xffffff9c000c7947 */ /* 0x000fea000383ffff */
.L_x_34:
[----:B------:R-:W-:-:S07]  /*8c10*/  MOV R0, UR4 ;  /* 0x0000000400007c02 */ /* 0x000fce0008000f00 */
.L_x_121:
[----:B-1----:R1:W2:Y:S02]  /*8c20*/  SYNCS.PHASECHK.TRANS64.TRYWAIT P0, [R0+URZ], R2 ;  /* 0x00000002000075a7 */ /* 0x0022a400080011ff */
[----:B--2---:R-:W-:Y:S05]  /*8c30*/  @!P0 NANOSLEEP.SYNCS 0x989680 ;  /* 0x009896800000895d */ /* 0x004fea0003900000 */
[----:B------:R-:W2:Y:S02]  /*8c40*/  @!P0 SYNCS.PHASECHK.TRANS64 P0, [R0+URZ], R2 ;  /* 0x00000002000085a7 */ /* 0x000ea400080010ff */
[----:B--2---:R-:W-:Y:S05]  /*8c50*/  @!P0 BRA `(.L_x_121) ;  /* 0xfffffffc00f08947 */ /* 0x004fea000383ffff */
[----:B------:R-:W-:Y:S05]  /*8c60*/  BRA `(.L_x_122) ;  /* 0xffffffa000a07947 */ /* 0x000fea000383ffff */
.L_x_35:
[----:B------:R-:W-:-:S07]  /*8c70*/  MOV R0, UR5 ;  /* 0x0000000500007c02 */ /* 0x000fce0008000f00 */
.L_x_123:
[----:B-1----:R1:W2:Y:S02]  /*8c80*/  SYNCS.PHASECHK.TRANS64.TRYWAIT P0, [R0+URZ], R2 ;  /* 0x00000002000075a7 */ /* 0x0022a400080011ff */
[----:B--2---:R-:W-:Y:S05]  /*8c90*/  @!P0 NANOSLEEP.SYNCS 0x989680 ;  /* 0x009896800000895d */ /* 0x004fea0003900000 */
[----:B------:R-:W2:Y:S02]  /*8ca0*/  @!P0 SYNCS.PHASECHK.TRANS64 P0, [R0+URZ], R2 ;  /* 0x00000002000085a7 */ /* 0x000ea400080010ff */
[----:B--2---:R-:W-:Y:S05]  /*8cb0*/  @!P0 BRA `(.L_x_123) ;  /* 0xfffffffc00f08947 */ /* 0x004fea000383ffff */
[----:B------:R-:W-:Y:S05]  /*8cc0*/  BRA `(.L_x_124) ;  /* 0xffffffa000b07947 */ /* 0x000fea000383ffff */
.L_x_36:
[----:B------:R-:W-:-:S07]  /*8cd0*/  MOV R0, UR5 ;  /* 0x0000000500007c02 */ /* 0x000fce0008000f00 */
.L_x_125:
[----:B-1----:R1:W2:Y:S02]  /*8ce0*/  SYNCS.PHASECHK.TRANS64.TRYWAIT P0, [R0+URZ], R2 ;  /* 0x00000002000075a7 */ /* 0x0022a400080011ff */
[----:B--2---:R-:W-:Y:S05]  /*8cf0*/  @!P0 NANOSLEEP.SYNCS 0x989680 ;  /* 0x009896800000895d */ /* 0x004fea0003900000 */
[----:B------:R-:W2:Y:S02]  /*8d00*/  @!P0 SYNCS.PHASECHK.TRANS64 P0, [R0+URZ], R2 ;  /* 0x00000002000085a7 */ /* 0x000ea400080010ff */
[----:B--2---:R-:W-:Y:S05]  /*8d10*/  @!P0 BRA `(.L_x_125) ;  /* 0xfffffffc00f08947 */ /* 0x004fea000383ffff */
[----:B------:R-:W-:Y:S05]  /*8d20*/  BRA `(.L_x_126) ;  /* 0xffffffa000c07947 */ /* 0x000fea000383ffff */
.L_x_37:
[----:B------:R-:W-:-:S07]  /*8d30*/  MOV R0, UR5 ;  /* 0x0000000500007c02 */ /* 0x000fce0008000f00 */
.L_x_127:
[----:B-1----:R1:W2:Y:S02]  /*8d40*/  SYNCS.PHASECHK.TRANS64.TRYWAIT P0, [R0+URZ], R2 ;  /* 0x00000002000075a7 */ /* 0x0022a400080011ff */
[----:B--2---:R-:W-:Y:S05]  /*8d50*/  @!P0 NANOSLEEP.SYNCS 0x989680 ;  /* 0x009896800000895d */ /* 0x004fea0003900000 */
[----:B------:R-:W2:Y:S02]  /*8d60*/  @!P0 SYNCS.PHASECHK.TRANS64 P0, [R0+URZ], R2 ;  /* 0x00000002000085a7 */ /* 0x000ea400080010ff */
[----:B--2---:R-:W-:Y:S05]  /*8d70*/  @!P0 BRA `(.L_x_127) ;  /* 0xfffffffc00f08947 */ /* 0x004fea000383ffff */
[----:B------:R-:W-:Y:S05]  /*8d80*/  BRA `(.L_x_128) ;  /* 0xffffffa000d07947 */ /* 0x000fea000383ffff */
.L_x_38:
[----:B------:R-:W-:-:S07]  /*8d90*/  MOV R0, UR5 ;  /* 0x0000000500007c02 */ /* 0x000fce0008000f00 */
.L_x_129:
[----:B-1----:R1:W2:Y:S02]  /*8da0*/  SYNCS.PHASECHK.TRANS64.TRYWAIT P0, [R0+URZ], R2 ;  /* 0x00000002000075a7 */ /* 0x0022a400080011ff */
[----:B--2---:R-:W-:Y:S05]  /*8db0*/  @!P0 NANOSLEEP.SYNCS 0x989680 ;  /* 0x009896800000895d */ /* 0x004fea0003900000 */
[----:B------:R-:W2:Y:S02]  /*8dc0*/  @!P0 SYNCS.PHASECHK.TRANS64 P0, [R0+URZ], R2 ;  /* 0x00000002000085a7 */ /* 0x000ea400080010ff */
[----:B--2---:R-:W-:Y:S05]  /*8dd0*/  @!P0 BRA `(.L_x_129) ;  /* 0xfffffffc00f08947 */ /* 0x004fea000383ffff */
[----:B------:R-:W-:Y:S05]  /*8de0*/  BRA `(.L_x_130) ;  /* 0xffffffa000e07947 */ /* 0x000fea000383ffff */
.L_x_39:
[----:B------:R-:W-:-:S07]  /*8df0*/  MOV R0, UR5 ;  /* 0x0000000500007c02 */ /* 0x000fce0008000f00 */
.L_x_131:
[----:B-1----:R1:W2:Y:S02]  /*8e00*/  SYNCS.PHASECHK.TRANS64.TRYWAIT P0, [R0+URZ], R2 ;  /* 0x00000002000075a7 */ /* 0x0022a400080011ff */
[----:B--2---:R-:W-:Y:S05]  /*8e10*/  @!P0 NANOSLEEP.SYNCS 0x989680 ;  /* 0x009896800000895d */ /* 0x004fea0003900000 */
[----:B------:R-:W2:Y:S02]  /*8e20*/  @!P0 SYNCS.PHASECHK.TRANS64 P0, [R0+URZ], R2 ;  /* 0x00000002000085a7 */ /* 0x000ea400080010ff */
[----:B--2---:R-:W-:Y:S05]  /*8e30*/  @!P0 BRA `(.L_x_131) ;  /* 0xfffffffc00f08947 */ /* 0x004fea000383ffff */
[----:B------:R-:W-:Y:S05]  /*8e40*/  BRA `(.L_x_132) ;  /* 0xffffffa000f07947 */ /* 0x000fea000383ffff */
.L_x_40:
[----:B------:R-:W-:-:S07]  /*8e50*/  MOV R0, UR5 ;  /* 0x0000000500007c02 */ /* 0x000fce0008000f00 */
.L_x_133:
[----:B-1----:R1:W2:Y:S02]  /*8e60*/  SYNCS.PHASECHK.TRANS64.TRYWAIT P0, [R0+URZ], R2 ;  /* 0x00000002000075a7 */ /* 0x0022a400080011ff */
[----:B--2---:R-:W-:Y:S05]  /*8e70*/  @!P0 NANOSLEEP.SYNCS 0x989680 ;  /* 0x009896800000895d */ /* 0x004fea0003900000 */
[----:B------:R-:W2:Y:S02]  /*8e80*/  @!P0 SYNCS.PHASECHK.TRANS64 P0, [R0+URZ], R2 ;  /* 0x00000002000085a7 */ /* 0x000ea400080010ff */
[----:B--2---:R-:W-:Y:S05]  /*8e90*/  @!P0 BRA `(.L_x_133) ;  /* 0xfffffffc00f08947 */ /* 0x004fea000383ffff */
[----:B------:R-:W-:Y:S05]  /*8ea0*/  BRA `(.L_x_134) ;  /* 0xffffffa400007947 */ /* 0x000fea000383ffff */
.L_x_41:
[----:B------:R-:W-:-:S07]  /*8eb0*/  MOV R0, UR5 ;  /* 0x0000000500007c02 */ /* 0x000fce0008000f00 */
.L_x_135:
[----:B-1----:R1:W2:Y:S02]  /*8ec0*/  SYNCS.PHASECHK.TRANS64.TRYWAIT P0, [R0+URZ], R2 ;  /* 0x00000002000075a7 */ /* 0x0022a400080011ff */
[----:B--2---:R-:W-:Y:S05]  /*8ed0*/  @!P0 NANOSLEEP.SYNCS 0x989680 ;  /* 0x009896800000895d */ /* 0x004fea0003900000 */
[----:B------:R-:W2:Y:S02]  /*8ee0*/  @!P0 SYNCS.PHASECHK.TRANS64 P0, [R0+URZ], R2 ;  /* 0x00000002000085a7 */ /* 0x000ea400080010ff */
[----:B--2---:R-:W-:Y:S05]  /*8ef0*/  @!P0 BRA `(.L_x_135) ;  /* 0xfffffffc00f08947 */ /* 0x004fea000383ffff */
[----:B------:R-:W-:Y:S05]  /*8f00*/  BRA `(.L_x_136) ;  /* 0xffffffa400107947 */ /* 0x000fea000383ffff */
.L_x_42:
[----:B------:R-:W-:-:S07]  /*8f10*/  MOV R0, UR5 ;  /* 0x0000000500007c02 */ /* 0x000fce0008000f00 */
.L_x_137:
[----:B-1----:R1:W2:Y:S02]  /*8f20*/  SYNCS.PHASECHK.TRANS64.TRYWAIT P0, [R0+URZ], R2 ;  /* 0x00000002000075a7 */ /* 0x0022a400080011ff */
[----:B--2---:R-:W-:Y:S05]  /*8f30*/  @!P0 NANOSLEEP.SYNCS 0x989680 ;  /* 0x009896800000895d */ /* 0x004fea0003900000 */
[----:B------:R-:W2:Y:S02]  /*8f40*/  @!P0 SYNCS.PHASECHK.TRANS64 P0, [R0+URZ], R2 ;  /* 0x00000002000085a7 */ /* 0x000ea400080010ff */
[----:B--2---:R-:W-:Y:S05]  /*8f50*/  @!P0 BRA `(.L_x_137) ;  /* 0xfffffffc00f08947 */ /* 0x004fea000383ffff */
[----:B------:R-:W-:Y:S05]  /*8f60*/  BRA `(.L_x_138) ;  /* 0xffffffa400207947 */ /* 0x000fea000383ffff */
.L_x_43:
[----:B------:R-:W-:-:S07]  /*8f70*/  MOV R0, UR5 ;  /* 0x0000000500007c02 */ /* 0x000fce0008000f00 */
.L_x_139:
[----:B-1----:R1:W2:Y:S02]  /*8f80*/  SYNCS.PHASECHK.TRANS64.TRYWAIT P0, [R0+URZ], R2 ;  /* 0x00000002000075a7 */ /* 0x0022a400080011ff */
[----:B--2---:R-:W-:Y:S05]  /*8f90*/  @!P0 NANOSLEEP.SYNCS 0x989680 ;  /* 0x009896800000895d */ /* 0x004fea0003900000 */
[----:B------:R-:W2:Y:S02]  /*8fa0*/  @!P0 SYNCS.PHASECHK.TRANS64 P0, [R0+URZ], R2 ;  /* 0x00000002000085a7 */ /* 0x000ea400080010ff */
[----:B--2---:R-:W-:Y:S05]  /*8fb0*/  @!P0 BRA `(.L_x_139) ;  /* 0xfffffffc00f08947 */ /* 0x004fea000383ffff */
[----:B------:R-:W-:Y:S05]  /*8fc0*/  BRA `(.L_x_140) ;  /* 0xffffffa400307947 */ /* 0x000fea000383ffff */
.L_x_44:
[----:B------:R-:W-:-:S07]  /*8fd0*/  MOV R0, UR5 ;  /* 0x0000000500007c02 */ /* 0x000fce0008000f00 */
.L_x_141:
[----:B-1----:R1:W2:Y:S02]  /*8fe0*/  SYNCS.PHASECHK.TRANS64.TRYWAIT P0, [R0+URZ], R2 ;  /* 0x00000002000075a7 */ /* 0x0022a400080011ff */
[----:B--2---:R-:W-:Y:S05]  /*8ff0*/  @!P0 NANOSLEEP.SYNCS 0x989680 ;  /* 0x009896800000895d */ /* 0x004fea0003900000 */
[----:B------:R-:W2:Y:S02]  /*9000*/  @!P0 SYNCS.PHASECHK.TRANS64 P0, [R0+URZ], R2 ;  /* 0x00000002000085a7 */ /* 0x000ea400080010ff */
[----:B--2---:R-:W-:Y:S05]  /*9010*/  @!P0 BRA `(.L_x_141) ;  /* 0xfffffffc00f08947 */ /* 0x004fea000383ffff */
[----:B------:R-:W-:Y:S05]  /*9020*/  BRA `(.L_x_142) ;  /* 0xffffffa400407947 */ /* 0x000fea000383ffff */
.L_x_45:
[----:B------:R-:W-:-:S07]  /*9030*/  MOV R0, UR5 ;  /* 0x0000000500007c02 */ /* 0x000fce0008000f00 */
.L_x_143:
[----:B-1----:R1:W2:Y:S02]  /*9040*/  SYNCS.PHASECHK.TRANS64.TRYWAIT P0, [R0+URZ], R2 ;  /* 0x00000002000075a7 */ /* 0x0022a400080011ff */
[----:B--2---:R-:W-:Y:S05]  /*9050*/  @!P0 NANOSLEEP.SYNCS 0x989680 ;  /* 0x009896800000895d */ /* 0x004fea0003900000 */
[----:B------:R-:W2:Y:S02]  /*9060*/  @!P0 SYNCS.PHASECHK.TRANS64 P0, [R0+URZ], R2 ;  /* 0x00000002000085a7 */ /* 0x000ea400080010ff */
[----:B--2---:R-:W-:Y:S05]  /*9070*/  @!P0 BRA `(.L_x_143) ;  /* 0xfffffffc00f08947 */ /* 0x004fea000383ffff */
[----:B------:R-:W-:Y:S05]  /*9080*/  BRA `(.L_x_144) ;  /* 0xffffffa400507947 */ /* 0x000fea000383ffff */
.L_x_48:
[----:B------:R-:W-:-:S07]  /*9090*/  MOV R4, UR4 ;  /* 0x0000000400047c02 */ /* 0x000fce0008000f00 */
.L_x_145:
[----:B--2---:R2:W3:Y:S02]  /*90a0*/  SYNCS.PHASECHK.TRANS64.TRYWAIT P1, [R4+URZ+0x118], R6 ;  /* 0x00011806040075a7 */ /* 0x0044e400080211ff */
[----:B---3--:R-:W-:Y:S05]  /*90b0*/  @!P1 NANOSLEEP.SYNCS 0x989680 ;  /* 0x009896800000995d */ /* 0x008fea0003900000 */
[----:B------:R-:W3:Y:S02]  /*90c0*/  @!P1 SYNCS.PHASECHK.TRANS64 P1, [R4+URZ+0x118], R6 ;  /* 0x00011806040095a7 */ /* 0x000ee400080210ff */
[----:B---3--:R-:W-:Y:S05]  /*90d0*/  @!P1 BRA `(.L_x_145) ;  /* 0xfffffffc00f09947 */ /* 0x008fea000383ffff */
[----:B------:R-:W-:Y:S05]  /*90e0*/  BRA `(.L_x_146) ;  /* 0xffffffa400c07947 */ /* 0x000fea000383ffff */
.L_x_49:
[----:B--2---:R-:W-:-:S07]  /*90f0*/  MOV R4, UR4 ;  /* 0x0000000400047c02 */ /* 0x004fce0008000f00 */
.L_x_147:
[----:B--2---:R2:W3:Y:S02]  /*9100*/  SYNCS.PHASECHK.TRANS64.TRYWAIT P1, [R4+URZ+0x110], R5 ;  /* 0x00011005040075a7 */ /* 0x0044e400080211ff */
[----:B---3--:R-:W-:Y:S05]  /*9110*/  @!P1 NANOSLEEP.SYNCS 0x989680 ;  /* 0x009896800000995d */ /* 0x008fea0003900000 */
[----:B------:R-:W3:Y:S02]  /*9120*/  @!P1 SYNCS.PHASECHK.TRANS64 P1, [R4+URZ+0x110], R5 ;  /* 0x00011005040095a7 */ /* 0x000ee400080210ff */
[----:B---3--:R-:W-:Y:S05]  /*9130*/  @!P1 BRA `(.L_x_147) ;  /* 0xfffffffc00f09947 */ /* 0x008fea000383ffff */
[----:B------:R-:W-:Y:S05]  /*9140*/  BRA `(.L_x_148) ;  /* 0xffffffa400c87947 */ /* 0x000fea000383ffff */
.L_x_57:
[----:B------:R-:W-:-:S07]  /*9150*/  MOV R0, UR21 ;  /* 0x0000001500007c02 */ /* 0x000fce0008000f00 */
.L_x_149:
[----:B--2---:R2:W3:Y:S02]  /*9160*/  SYNCS.PHASECHK.TRANS64.TRYWAIT P0, [R0+URZ+0x110], R2 ;  /* 0x00011002000075a7 */ /* 0x0044e400080011ff */
[----:B---3--:R-:W-:Y:S05]  /*9170*/  @!P0 NANOSLEEP.SYNCS 0x989680 ;  /* 0x009896800000895d */ /* 0x008fea0003900000 */
[----:B------:R-:W3:Y:S02]  /*9180*/  @!P0 SYNCS.PHASECHK.TRANS64 P0, [R0+URZ+0x110], R2 ;  /* 0x00011002000085a7 */ /* 0x000ee400080010ff */
[----:B---3--:R-:W-:Y:S05]  /*9190*/  @!P0 BRA `(.L_x_149) ;  /* 0xfffffffc00f08947 */ /* 0x008fea000383ffff */
[----:B------:R-:W-:Y:S05]  /*91a0*/  BRA `(.L_x_150) ;  /* 0xffffffac00487947 */ /* 0x000fea000383ffff */
.L_x_58:
[----:B------:R-:W-:-:S07]  /*91b0*/  MOV R0, UR25 ;  /* 0x0000001900007c02 */ /* 0x000fce0008000f00 */
.L_x_151:
[----:B--2---:R2:W3:Y:S02]  /*91c0*/  SYNCS.PHASECHK.TRANS64.TRYWAIT P0, [R0+URZ+0x130], R2 ;  /* 0x00013002000075a7 */ /* 0x0044e400080011ff */
[----:B---3--:R-:W-:Y:S05]  /*91d0*/  @!P0 NANOSLEEP.SYNCS 0x989680 ;  /* 0x009896800000895d */ /* 0x008fea0003900000 */
[----:B------:R-:W3:Y:S02]  /*91e0*/  @!P0 SYNCS.PHASECHK.TRANS64 P0, [R0+URZ+0x130], R2 ;  /* 0x00013002000085a7 */ /* 0x000ee400080010ff */
[----:B---3--:R-:W-:Y:S05]  /*91f0*/  @!P0 BRA `(.L_x_151) ;  /* 0xfffffffc00f08947 */ /* 0x008fea000383ffff */
[----:B------:R-:W-:Y:S05]  /*9200*/  BRA `(.L_x_152) ;  /* 0xffffffac00607947 */ /* 0x000fea000383ffff */
.L_x_61:
[----:B--2---:R-:W-:Y:S07]  /*9210*/  MOV R0, UR17 ;  /* 0x0000001100007c02 */ /* 0x004fee0008000f00 */
.L_x_153:
[----:B--2---:R2:W3:Y:S02]  /*9220*/  SYNCS.PHASECHK.TRANS64.TRYWAIT P0, [R0+URZ], R3 ;  /* 0x00000003000075a7 */ /* 0x0044e400080011ff */
[----:B---3--:R-:W-:Y:S05]  /*9230*/  @!P0 NANOSLEEP.SYNCS 0x989680 ;  /* 0x009896800000895d */ /* 0x008fea0003900000 */
[----:B------:R-:W3:Y:S02]  /*9240*/  @!P0 SYNCS.PHASECHK.TRANS64 P0, [R0+URZ], R3 ;  /* 0x00000003000085a7 */ /* 0x000ee400080010ff */
[----:B---3--:R-:W-:Y:S05]  /*9250*/  @!P0 BRA `(.L_x_153) ;  /* 0xfffffffc00f08947 */ /* 0x008fea000383ffff */
[----:B------:R-:W-:Y:S05]  /*9260*/  BRA `(.L_x_60) ;  /* 0xffffffac00907947 */ /* 0x000fea000383ffff */
.L_x_64:
[----:B------:R-:W-:-:S07]  /*9270*/  MOV R0, UR4 ;  /* 0x0000000400007c02 */ /* 0x000fce0008000f00 */
.L_x_154:
[----:B--2---:R2:W4:Y:S02]  /*9280*/  SYNCS.PHASECHK.TRANS64.TRYWAIT P0, [R0+URZ], R2 ;  /* 0x00000002000075a7 */ /* 0x00452400080011ff */
[----:B----4-:R-:W-:Y:S05]  /*9290*/  @!P0 NANOSLEEP.SYNCS 0x989680 ;  /* 0x009896800000895d */ /* 0x010fea0003900000 */
[----:B------:R-:W4:Y:S02]  /*92a0*/  @!P0 SYNCS.PHASECHK.TRANS64 P0, [R0+URZ], R2 ;  /* 0x00000002000085a7 */ /* 0x000f2400080010ff */
[----:B----4-:R-:W-:Y:S05]  /*92b0*/  @!P0 BRA `(.L_x_154) ;  /* 0xfffffffc00f08947 */ /* 0x010fea000383ffff */
[----:B------:R-:W-:Y:S05]  /*92c0*/  BRA `(.L_x_155) ;  /* 0xffffffb000847947 */ /* 0x000fea000383ffff */
.L_x_65:
[----:B------:R-:W-:-:S07]  /*92d0*/  MOV R0, UR4 ;  /* 0x0000000400007c02 */ /* 0x000fce0008000f00 */
.L_x_156:
[----:B--2---:R2:W3:Y:S02]  /*92e0*/  SYNCS.PHASECHK.TRANS64.TRYWAIT P0, [R0+URZ], R2 ;  /* 0x00000002000075a7 */ /* 0x0044e400080011ff */
[----:B---3--:R-:W-:Y:S05]  /*92f0*/  @!P0 NANOSLEEP.SYNCS 0x989680 ;  /* 0x009896800000895d */ /* 0x008fea0003900000 */
[----:B------:R-:W3:Y:S02]  /*9300*/  @!P0 SYNCS.PHASECHK.TRANS64 P0, [R0+URZ], R2 ;  /* 0x00000002000085a7 */ /* 0x000ee400080010ff */
[----:B---3--:R-:W-:Y:S05]  /*9310*/  @!P0 BRA `(.L_x_156) ;  /* 0xfffffffc00f08947 */ /* 0x008fea000383ffff */
[----:B------:R-:W-:Y:S05]  /*9320*/  BRA `(.L_x_157) ;  /* 0xffffffb000907947 */ /* 0x000fea000383ffff */
.L_x_70:
[----:B------:R-:W-:Y:S07]  /*9330*/  MOV R0, UR24 ;  /* 0x0000001800007c02 */ /* 0x000fee0008000f00 */
.L_x_158:
[----:B-1----:R1:W2:Y:S02]  /*9340*/  SYNCS.PHASECHK.TRANS64.TRYWAIT P0, [R0+URZ+0x110], R4 ;  /* 0x00011004000075a7 */ /* 0x0022a400080011ff */
[----:B--2---:R-:W-:Y:S05]  /*9350*/  @!P0 NANOSLEEP.SYNCS 0x989680 ;  /* 0x009896800000895d */ /* 0x004fea0003900000 */
[----:B------:R-:W2:Y:S02]  /*9360*/  @!P0 SYNCS.PHASECHK.TRANS64 P0, [R0+URZ+0x110], R4 ;  /* 0x00011004000085a7 */ /* 0x000ea400080010ff */
[----:B--2---:R-:W-:Y:S05]  /*9370*/  @!P0 BRA `(.L_x_158) ;  /* 0xfffffffc00f08947 */ /* 0x004fea000383ffff */
[----:B------:R-:W-:Y:S05]  /*9380*/  BRA `(.L_x_159) ;  /* 0xffffffb800507947 */ /* 0x000fea000383ffff */
.L_x_73:
[----:B------:R-:W-:Y:S07]  /*9390*/  MOV R9, UR24 ;  /* 0x0000001800097c02 */ /* 0x000fee0008000f00 */
.L_x_160:
[----:B-1----:R1:W2:Y:S02]  /*93a0*/  SYNCS.PHASECHK.TRANS64.TRYWAIT P1, [R9+URZ+0x108], R10 ;  /* 0x0001080a090075a7 */ /* 0x0022a400080211ff */
[----:B--2---:R-:W-:Y:S05]  /*93b0*/  @!P1 NANOSLEEP.SYNCS 0x989680 ;  /* 0x009896800000995d */ /* 0x004fea0003900000 */
[----:B------:R-:W2:Y:S02]  /*93c0*/  @!P1 SYNCS.PHASECHK.TRANS64 P1, [R9+URZ+0x108], R10 ;  /* 0x0001080a090095a7 */ /* 0x000ea400080210ff */
[----:B--2---:R-:W-:Y:S05]  /*93d0*/  @!P1 BRA `(.L_x_160) ;  /* 0xfffffffc00f09947 */ /* 0x004fea000383ffff */
[----:B------:R-:W-:Y:S05]  /*93e0*/  BRA `(.L_x_72) ;  /* 0xffffffbc00a07947 */ /* 0x000fea000383ffff */
.L_x_76:
[----:B------:R-:W-:Y:S07]  /*93f0*/  MOV R0, UR5 ;  /* 0x0000000500007c02 */ /* 0x000fee0008000f00 */
.L_x_161:
[----:B-1----:R1:W2:Y:S02]  /*9400*/  SYNCS.PHASECHK.TRANS64.TRYWAIT P1, [R0+URZ+0xe8], R9 ;  /* 0x0000e809000075a7 */ /* 0x0022a400080211ff */
[----:B--2---:R-:W-:Y:S05]  /*9410*/  @!P1 NANOSLEEP.SYNCS 0x989680 ;  /* 0x009896800000995d */ /* 0x004fea0003900000 */
[----:B------:R-:W2:Y:S02]  /*9420*/  @!P1 SYNCS.PHASECHK.TRANS64 P1, [R0+URZ+0xe8], R9 ;  /* 0x0000e809000095a7 */ /* 0x000ea400080210ff */
[----:B--2---:R-:W-:Y:S05]  /*9430*/  @!P1 BRA `(.L_x_161) ;  /* 0xfffffffc00f09947 */ /* 0x004fea000383ffff */
[----:B------:R-:W-:Y:S05]  /*9440*/  BRA `(.L_x_162) ;  /* 0xffffffc4000c7947 */ /* 0x000fea000383ffff */
.L_x_77:
[----:B------:R-:W-:Y:S07]  /*9450*/  MOV R0, UR4 ;  /* 0x0000000400007c02 */ /* 0x000fee0008000f00 */
.L_x_163:
[----:B-1----:R1:W2:Y:S02]  /*9460*/  SYNCS.PHASECHK.TRANS64.TRYWAIT P0, [R0+URZ+0xe8], R9 ;  /* 0x0000e809000075a7 */ /* 0x0022a400080011ff */
[----:B--2---:R-:W-:Y:S05]  /*9470*/  @!P0 NANOSLEEP.SYNCS 0x989680 ;  /* 0x009896800000895d */ /* 0x004fea0003900000 */
[----:B------:R-:W2:Y:S02]  /*9480*/  @!P0 SYNCS.PHASECHK.TRANS64 P0, [R0+URZ+0xe8], R9 ;  /* 0x0000e809000085a7 */ /* 0x000ea400080010ff */
[----:B--2---:R-:W-:Y:S05]  /*9490*/  @!P0 BRA `(.L_x_163) ;  /* 0xfffffffc00f08947 */ /* 0x004fea000383ffff */
[----:B------:R-:W-:Y:S05]  /*94a0*/  BRA `(.L_x_164) ;  /* 0xffffffc400787947 */ /* 0x000fea000383ffff */
.L_x_79:
[----:B------:R-:W-:-:S07]  /*94b0*/  MOV R0, UR4 ;  /* 0x0000000400007c02 */ /* 0x000fce0008000f00 */
.L_x_165:
[----:B--2---:R2:W3:Y:S02]  /*94c0*/  SYNCS.PHASECHK.TRANS64.TRYWAIT P0, [R0+URZ], R2 ;  /* 0x00000002000075a7 */ /* 0x0044e400080011ff */
[----:B---3--:R-:W-:Y:S05]  /*94d0*/  @!P0 NANOSLEEP.SYNCS 0x989680 ;  /* 0x009896800000895d */ /* 0x008fea0003900000 */
[----:B------:R-:W3:Y:S02]  /*94e0*/  @!P0 SYNCS.PHASECHK.TRANS64 P0, [R0+URZ], R2 ;  /* 0x00000002000085a7 */ /* 0x000ee400080010ff */
[----:B---3--:R-:W-:Y:S05]  /*94f0*/  @!P0 BRA `(.L_x_165) ;  /* 0xfffffffc00f08947 */ /* 0x008fea000383ffff */
[----:B------:R-:W-:Y:S05]  /*9500*/  BRA `(.L_x_166) ;  /* 0xffffffc800007947 */ /* 0x000fea000383ffff */
.L_x_80:
[----:B--2---:R2:W3:Y:S02]  /*9510*/  SYNCS.PHASECHK.TRANS64.TRYWAIT P0, [R2+URZ], R3 ;  /* 0x00000003020075a7 */ /* 0x0044e400080011ff */
[----:B---3--:R-:W-:Y:S05]  /*9520*/  @!P0 NANOSLEEP.SYNCS 0x989680 ;  /* 0x009896800000895d */ /* 0x008fea0003900000 */
[----:B------:R-:W3:Y:S02]  /*9530*/  @!P0 SYNCS.PHASECHK.TRANS64 P0, [R2+URZ], R3 ;  /* 0x00000003020085a7 */ /* 0x000ee400080010ff */
[----:B---3--:R-:W-:Y:S05]  /*9540*/  @!P0 BRA `(.L_x_80) ;  /* 0xfffffffc00f08947 */ /* 0x008fea000383ffff */
[----:B------:R-:W-:Y:S05]  /*9550*/  BRA `(.L_x_167) ;  /* 0xffffffc8002c7947 */ /* 0x000fea000383ffff */
.L_x_82:
[----:B------:R-:W-:Y:S07]  /*9560*/  MOV R0, UR50 ;  /* 0x0000003200007c02 */ /* 0x000fee0008000f00 */
.L_x_168:
[----:B-1----:R1:W2:Y:S02]  /*9570*/  SYNCS.PHASECHK.TRANS64.TRYWAIT P0, [R0+URZ+0x110], R2 ;  /* 0x00011002000075a7 */ /* 0x0022a400080011ff */
[----:B--2---:R-:W-:Y:S05]  /*9580*/  @!P0 NANOSLEEP.SYNCS 0x989680 ;  /* 0x009896800000895d */ /* 0x004fea0003900000 */
[----:B------:R-:W2:Y:S02]  /*9590*/  @!P0 SYNCS.PHASECHK.TRANS64 P0, [R0+URZ+0x110], R2 ;  /* 0x00011002000085a7 */ /* 0x000ea400080010ff */
[----:B--2---:R-:W-:Y:S05]  /*95a0*/  @!P0 BRA `(.L_x_168) ;  /* 0xfffffffc00f08947 */ /* 0x004fea000383ffff */
[----:B------:R-:W-:Y:S05]  /*95b0*/  BRA `(.L_x_169) ;  /* 0xffffffcc00187947 */ /* 0x000fea000383ffff */
.L_x_92:
[----:B-1----:R1:W2:Y:S02]  /*95c0*/  SYNCS.PHASECHK.TRANS64.TRYWAIT P1, [R0+URZ+0xd0], R4 ;  /* 0x0000d004000075a7 */ /* 0x0022a400080211ff */
[----:B--2---:R-:W-:Y:S05]  /*95d0*/  @!P1 NANOSLEEP.SYNCS 0x989680 ;  /* 0x009896800000995d */ /* 0x004fea0003900000 */
[----:B------:R-:W2:Y:S02]  /*95e0*/  @!P1 SYNCS.PHASECHK.TRANS64 P1, [R0+URZ+0xd0], R4 ;  /* 0x0000d004000095a7 */ /* 0x000ea400080210ff */
[----:B--2---:R-:W-:Y:S05]  /*95f0*/  @!P1 BRA `(.L_x_92) ;  /* 0xfffffffc00f09947 */ /* 0x004fea000383ffff */
[----:B------:R-:W-:Y:S05]  /*9600*/  BRA `(.L_x_91) ;  /* 0xffffffdc00bc7947 */ /* 0x000fea000383ffff */
.L_x_94:
[----:B-1----:R1:W4:Y:S02]  /*9610*/  SYNCS.PHASECHK.TRANS64.TRYWAIT P1, [R27+URZ+0x120], R3 ;  /* 0x000120031b0075a7 */ /* 0x00232400080211ff */
[----:B----4-:R-:W-:Y:S05]  /*9620*/  @!P1 NANOSLEEP.SYNCS 0x989680 ;  /* 0x009896800000995d */ /* 0x010fea0003900000 */
[----:B------:R-:W4:Y:S02]  /*9630*/  @!P1 SYNCS.PHASECHK.TRANS64 P1, [R27+URZ+0x120], R3 ;  /* 0x000120031b0095a7 */ /* 0x000f2400080210ff */
[----:B----4-:R-:W-:Y:S05]  /*9640*/  @!P1 BRA `(.L_x_94) ;  /* 0xfffffffc00f09947 */ /* 0x010fea000383ffff */
[----:B------:R-:W-:Y:S05]  /*9650*/  BRA `(.L_x_93) ;  /* 0xffffffe0000c7947 */ /* 0x000fea000383ffff */
.L_x_105:
[----:B-1----:R1:W2:Y:S02]  /*9660*/  SYNCS.PHASECHK.TRANS64.TRYWAIT P1, [R3+URZ+0xd0], R67 ;  /* 0x0000d043030075a7 */ /* 0x0022a400080211ff */
[----:B--2---:R-:W-:Y:S05]  /*9670*/  @!P1 NANOSLEEP.SYNCS 0x989680 ;  /* 0x009896800000995d */ /* 0x004fea0003900000 */
[----:B------:R-:W2:Y:S02]  /*9680*/  @!P1 SYNCS.PHASECHK.TRANS64 P1, [R3+URZ+0xd0], R67 ;  /* 0x0000d043030095a7 */ /* 0x000ea400080210ff */
[----:B--2---:R-:W-:Y:S05]  /*9690*/  @!P1 BRA `(.L_x_105) ;  /* 0xfffffffc00f09947 */ /* 0x004fea000383ffff */
[----:B------:R-:W-:Y:S05]  /*96a0*/  BRA `(.L_x_104) ;  /* 0xffffffe8002c7947 */ /* 0x000fea000383ffff */
        .weak           $__internal_0_$__cuda_sm10x_tcgen05_guardrail_trap_col_being_dealloced_not_returned_by_alloc
        .type           $__internal_0_$__cuda_sm10x_tcgen05_guardrail_trap_col_being_dealloced_not_returned_by_alloc,@function
        .size           $__internal_0_$__cuda_sm10x_tcgen05_guardrail_trap_col_being_dealloced_not_returned_by_alloc,($__internal_1_$__cuda_sm10x_tcgen05_guardrail_trap_phase_invalid_during_alloc - $__internal_0_$__cuda_sm10x_tcgen05_guardrail_trap_col_being_dealloced_not_returned_by_alloc)
$__internal_0_$__cuda_sm10x_tcgen05_guardrail_trap_col_being_dealloced_not_returned_by_alloc:
[----:B------:R-:W-:Y:S05]  /*96b0*/  BPT.TRAP 0x1 ;  /* 0x000000040000795c */ /* 0x000fea0000300000 */
[----:B------:R-:W-:-:S04]  /*96c0*/  MOV R3, 0x0 ;  /* 0x0000000000037802 */ /* 0x000fc80000000f00 */
[----:B------:R-:W-:Y:S05]  /*96d0*/  RET.REL.NODEC R2 `(_ZN7cutlass13device_kernelINS_4conv6kernel13ConvUniversalINS1_16ConvProblemShapeILNS1_8OperatorE2ELi3EEENS1_10collective14CollectiveConvINS1_47MainloopSm100TmaUmmaWarpSpecializedImplicitGemmILS5_2ELi13ELi3ELi1ELi2EN4cute5tupleIJNSA_1CILi1EEESD_SD_EEEEENSB_IJNSC_ILi64EEENSB_IJSG_EEESH_EEENS_10bfloat16_tESJ_NSA_8TiledMMAINSA_8MMA_AtomIJNSA_20SM100_MMA_F16BF16_SSISJ_SJ_fLi64ELi64ELNSA_4UMMA5MajorE1ELSO_1ELNSN_7ScaleInE0ELSP_0EEEEEENSA_6LayoutISE_NSB_IJNSC_ILi0EEEST_ST_EEEEENSB_IJNSA_10UnderscoreESW_SW_EEEEENS7_6detail27Sm100ImplicitGemmTileTraitsINSA_13SM90_TMA_LOADENSA_14ComposedLayoutINSA_7SwizzleILi3ELi4ELi3EEENSA_18smem_ptr_flag_bitsILi16EEENSS_INSB_IJSG_NSC_ILi8EEEEEENSB_IJSD_SG_EEEEEEEvEENS10_INSA_20SM90_TMA_LOAD_IM2COLES1B_vEEEENS_8epilogue10collective18CollectiveEpilogueINS1G_23Sm100TmaWarpSpecializedILi3ELi2ELi16ELb1ELb0EEEJSI_NSB_IJNSS_ISG_SD_EENSS_INSC_ILi32EEESD_EEEEESJ_NSB_IJlNSB_IJSD_lllEEEST_EEESJ_S1Q_NS1G_6fusion15FusionCallbacksIS1K_NS1R_17LinearCombinationISJ_fSJ_fLNS_15FloatRoundStyleE2EEESI_S1O_JEEENSA_5SM1004TMEM4LOAD26SM100_TMEM_LOAD_16dp256b4xES11_NS12_INS13_ILi2ELi4ELi3EEES16_NSS_INSB_IJS17_S1M_EEENSB_IJS1M_SD_EEEEEEENSA_17SM75_U32x4_LDSM_NENSA_14SM90_TMA_STOREES25_NSA_17SM90_U32x4_STSM_NENSA_39AutoVectorizingCopyWithAssumedAlignmentILi128EEEEEEvvEEEEvNT_6ParamsE) ;  /* 0xffffff6802487950 */ /* 0x000fea0003c3ffff */
        .weak           $__internal_1_$__cuda_sm10x_tcgen05_guardrail_trap_phase_invalid_during_alloc
        .type           $__internal_1_$__cuda_sm10x_tcgen05_guardrail_trap_phase_invalid_during_alloc,@function
        .size           $__internal_1_$__cuda_sm10x_tcgen05_guardrail_trap_phase_invalid_during_alloc,($__internal_2_$__cuda_sm10x_tcgen05_guardrail_trap_unallocated_columns_being_dealloced - $__internal_1_$__cuda_sm10x_tcgen05_guardrail_trap_phase_invalid_during_alloc)
$__internal_1_$__cuda_sm10x_tcgen05_guardrail_trap_phase_invalid_during_alloc:
[----:B------:R-:W-:Y:S05]  /*96e0*/  BPT.TRAP 0x1 ;  /* 0x000000040000795c */ /* 0x000fea0000300000 */
[----:B------:R-:W-:-:S04]  /*96f0*/  HFMA2 R3, -RZ, RZ, 0, 0 ;  /* 0x00000000ff037431 */ /* 0x000fc800000001ff */
[----:B------:R-:W-:Y:S05]  /*9700*/  RET.REL.NODEC R2 `(_ZN7cutlass13device_kernelINS_4conv6kernel13ConvUniversalINS1_16ConvProblemShapeILNS1_8OperatorE2ELi3EEENS1_10collective14CollectiveConvINS1_47MainloopSm100TmaUmmaWarpSpecializedImplicitGemmILS5_2ELi13ELi3ELi1ELi2EN4cute5tupleIJNSA_1CILi1EEESD_SD_EEEEENSB_IJNSC_ILi64EEENSB_IJSG_EEESH_EEENS_10bfloat16_tESJ_NSA_8TiledMMAINSA_8MMA_AtomIJNSA_20SM100_MMA_F16BF16_SSISJ_SJ_fLi64ELi64ELNSA_4UMMA5MajorE1ELSO_1ELNSN_7ScaleInE0ELSP_0EEEEEENSA_6LayoutISE_NSB_IJNSC_ILi0EEEST_ST_EEEEENSB_IJNSA_10UnderscoreESW_SW_EEEEENS7_6detail27Sm100ImplicitGemmTileTraitsINSA_13SM90_TMA_LOADENSA_14ComposedLayoutINSA_7SwizzleILi3ELi4ELi3EEENSA_18smem_ptr_flag_bitsILi16EEENSS_INSB_IJSG_NSC_ILi8EEEEEENSB_IJSD_SG_EEEEEEEvEENS10_INSA_20SM90_TMA_LOAD_IM2COLES1B_vEEEENS_8epilogue10collective18CollectiveEpilogueINS1G_23Sm100TmaWarpSpecializedILi3ELi2ELi16ELb1ELb0EEEJSI_NSB_IJNSS_ISG_SD_EENSS_INSC_ILi32EEESD_EEEEESJ_NSB_IJlNSB_IJSD_lllEEEST_EEESJ_S1Q_NS1G_6fusion15FusionCallbacksIS1K_NS1R_17LinearCombinationISJ_fSJ_fLNS_15FloatRoundStyleE2EEESI_S1O_JEEENSA_5SM1004TMEM4LOAD26SM100_TMEM_LOAD_16dp256b4xES11_NS12_INS13_ILi2ELi4ELi3EEES16_NSS_INSB_IJS17_S1M_EEENSB_IJS1M_SD_EEEEEEENSA_17SM75_U32x4_LDSM_NENSA_14SM90_TMA_STOREES25_NSA_17SM90_U32x4_STSM_NENSA_39AutoVectorizingCopyWithAssumedAlignmentILi128EEEEEEvvEEEEvNT_6ParamsE) ;  /* 0xffffff68023c7950 */ /* 0x000fea0003c3ffff */
        .weak           $__internal_2_$__cuda_sm10x_tcgen05_guardrail_trap_unallocated_columns_being_dealloced
        .type           $__internal_2_$__cuda_sm10x_tcgen05_guardrail_trap_unallocated_columns_being_dealloced,@function
        .size           $__internal_2_$__cuda_sm10x_tcgen05_guardrail_trap_unallocated_columns_being_dealloced,(.L_x_171 - $__internal_2_$__cuda_sm10x_tcgen05_guardrail_trap_unallocated_columns_being_dealloced)
$__internal_2_$__cuda_sm10x_tcgen05_guardrail_trap_unallocated_columns_being_dealloced:
[----:B------:R-:W-:Y:S05]  /*9710*/  BPT.TRAP 0x1 ;  /* 0x000000040000795c */ /* 0x000fea0000300000 */
[----:B------:R-:W-:-:S04]  /*9720*/  MOV R3, 0x0 ;  /* 0x0000000000037802 */ /* 0x000fc80000000f00 */
[----:B------:R-:W-:Y:S05]  /*9730*/  RET.REL.NODEC R2 `(_ZN7cutlass13device_kernelINS_4conv6kernel13ConvUniversalINS1_16ConvProblemShapeILNS1_8OperatorE2ELi3EEENS1_10collective14CollectiveConvINS1_47MainloopSm100TmaUmmaWarpSpecializedImplicitGemmILS5_2ELi13ELi3ELi1ELi2EN4cute5tupleIJNSA_1CILi1EEESD_SD_EEEEENSB_IJNSC_ILi64EEENSB_IJSG_EEESH_EEENS_10bfloat16_tESJ_NSA_8TiledMMAINSA_8MMA_AtomIJNSA_20SM100_MMA_F16BF16_SSISJ_SJ_fLi64ELi64ELNSA_4UMMA5MajorE1ELSO_1ELNSN_7ScaleInE0ELSP_0EEEEEENSA_6LayoutISE_NSB_IJNSC_ILi0EEEST_ST_EEEEENSB_IJNSA_10UnderscoreESW_SW_EEEEENS7_6detail27Sm100ImplicitGemmTileTraitsINSA_13SM90_TMA_LOADENSA_14ComposedLayoutINSA_7SwizzleILi3ELi4ELi3EEENSA_18smem_ptr_flag_bitsILi16EEENSS_INSB_IJSG_NSC_ILi8EEEEEENSB_IJSD_SG_EEEEEEEvEENS10_INSA_20SM90_TMA_LOAD_IM2COLES1B_vEEEENS_8epilogue10collective18CollectiveEpilogueINS1G_23Sm100TmaWarpSpecializedILi3ELi2ELi16ELb1ELb0EEEJSI_NSB_IJNSS_ISG_SD_EENSS_INSC_ILi32EEESD_EEEEESJ_NSB_IJlNSB_IJSD_lllEEEST_EEESJ_S1Q_NS1G_6fusion15FusionCallbacksIS1K_NS1R_17LinearCombinationISJ_fSJ_fLNS_15FloatRoundStyleE2EEESI_S1O_JEEENSA_5SM1004TMEM4LOAD26SM100_TMEM_LOAD_16dp256b4xES11_NS12_INS13_ILi2ELi4ELi3EEES16_NSS_INSB_IJS17_S1M_EEENSB_IJS1M_SD_EEEEEEENSA_17SM75_U32x4_LDSM_NENSA_14SM90_TMA_STOREES25_NSA_17SM90_U32x4_STSM_NENSA_39AutoVectorizingCopyWithAssumedAlignmentILi128EEEEEEvvEEEEvNT_6ParamsE) ;  /* 0xffffff6802307950 */ /* 0x000fea0003c3ffff */
.L_x_170:
[----:B------:R-:W-:-:S00]  /*9740*/  BRA `(.L_x_170) ;  /* 0xfffffffc00fc7947 */ /* 0x000fc0000383ffff */
[----:B------:R-:W-:-:S00]  /*9750*/  NOP ;  /* 0x0000000000007918 */ /* 0x000fc00000000000 */
        /* <DEDUP_REMOVED lines=10> */
.L_x_171:


//--------------------- .nv.global.init           --------------------------
	.section	.nv.global.init,"aw",@progbits
.nv.global.init:
	.type		$str$29,@object
	.size		$str$29,($str$30 - $str$29)
$str$29:
        /*0000*/ 	.byte	0x28, 0x61, 0x64, 0x64, 0x72, 0x65, 0x73, 0x73, 0x20, 0x26, 0x20, 0x6d, 0x61, 0x73, 0x6b, 0x29
        /*0010*/ 	.byte	0x20, 0x3d, 0x3d, 0x20, 0x30, 0x00
	.type		$str$30,@object
	.size		$str$30,($str$28 - $str$30)
$str$30:
        /*0016*/ 	.byte	0x2f, 0x74, 0x6d, 0x70, 0x2f, 0x63, 0x75, 0x74, 0x6c, 0x61, 0x73, 0x73, 0x5f, 0x73, 0x77, 0x65
        /*0026*/ 	.byte	0x65, 0x70, 0x5f, 0x73, 0x72, 0x63, 0x2f, 0x69, 0x6e, 0x63, 0x6c, 0x75, 0x64, 0x65, 0x2f, 0x63
        /*0036*/ 	.byte	0x75, 0x74, 0x65, 0x2f, 0x70, 0x6f, 0x69, 0x6e, 0x74, 0x65, 0x72, 0x5f, 0x66, 0x6c, 0x61, 0x67
        /*0046*/ 	.byte	0x67, 0x65, 0x64, 0x2e, 0x68, 0x70, 0x70, 0x00
	.type		$str$28,@object
	.size		$str$28,($str$27 - $str$28)
$str$28:
        /*004e*/ 	.byte	0x2f, 0x74, 0x6d, 0x70, 0x2f, 0x63, 0x75, 0x74, 0x6c, 0x61, 0x73, 0x73, 0x5f, 0x73, 0x77, 0x65
        /*005e*/ 	.byte	0x65, 0x70, 0x5f, 0x73, 0x72, 0x63, 0x2f, 0x69, 0x6e, 0x63, 0x6c, 0x75, 0x64, 0x65, 0x2f, 0x63
        /*006e*/ 	.byte	0x75, 0x74, 0x65, 0x2f, 0x61, 0x74, 0x6f, 0x6d, 0x2f, 0x63, 0x6f, 0x70, 0x79, 0x5f, 0x74, 0x72
        /*007e*/ 	.byte	0x61, 0x69, 0x74, 0x73, 0x5f, 0x73, 0x6d, 0x31, 0x30, 0x30, 0x2e, 0x68, 0x70, 0x70, 0x00
	.type		$str$27,@object
	.size		$str$27,(__unnamed_1 - $str$27)
$str$27:
        /*008d*/ 	.byte	0x28, 0x28, 0x75, 0x69, 0x6e, 0x74, 0x33, 0x32, 0x5f, 0x74, 0x28, 0x74, 0x68, 0x72, 0x65, 0x61
        /*009d*/ 	.byte	0x64, 0x49, 0x64, 0x78, 0x2e, 0x78, 0x29, 0x20, 0x2f, 0x20, 0x33, 0x32, 0x29, 0x20, 0x25, 0x20
        /*00ad*/ 	.byte	0x34, 0x29, 0x20, 0x3d, 0x3d, 0x20, 0x28, 0x28, 0x28, 0x74, 0x6d, 0x65, 0x6d, 0x5f, 0x61, 0x64
        /*00bd*/ 	.byte	0x64, 0x72, 0x20, 0x3e, 0x3e, 0x20, 0x31, 0x36, 0x29, 0x20, 0x2f, 0x20, 0x33, 0x32, 0x29, 0x20
        /*00cd*/ 	.byte	0x25, 0x20, 0x34, 0x29, 0x00
	.type		__unnamed_1,@object
	.size		__unnamed_1,(__unnamed_2 - __unnamed_1)
__unnamed_1:
        /*00d2*/ 	.byte	0x61, 0x75, 0x74, 0x6f, 0x20, 0x63, 0x75, 0x74, 0x65, 0x3a, 0x3a, 0x61, 0x73, 0x5f, 0x70, 0x6f
        /* <DEDUP_REMOVED lines=24> */
        /*0262*/ 	.byte	0x30, 0x34, 0x38, 0x3e, 0x3e, 0x3e, 0x3e, 0x5d, 0x00
	.type		__unnamed_2,@object
	.size		__unnamed_2,(.L_2 - __unnamed_2)
__unnamed_2:
        /* <DEDUP_REMOVED lines=45> */
        /*053b*/ 	.byte	0x3e, 0x3e, 0x3e, 0x5d, 0x00
.L_2:


//--------------------- .nv.shared._ZN7cutlass13device_kernelINS_4conv6kernel13ConvUniversalINS1_16ConvProblemShapeILNS1_8OperatorE2ELi3EEENS1_10collective14CollectiveConvINS1_47MainloopSm100TmaUmmaWarpSpecializedImplicitGemmILS5_2ELi13ELi3ELi1ELi2EN4cute5tupleIJNSA_1CILi1EEESD_SD_EEEEENSB_IJNSC_ILi64EEENSB_IJSG_EEESH_EEENS_10bfloat16_tESJ_NSA_8TiledMMAINSA_8MMA_AtomIJNSA_20SM100_MMA_F16BF16_SSISJ_SJ_fLi64ELi64ELNSA_4UMMA5MajorE1ELSO_1ELNSN_7ScaleInE0ELSP_0EEEEEENSA_6LayoutISE_NSB_IJNSC_ILi0EEEST_ST_EEEEENSB_IJNSA_10UnderscoreESW_SW_EEEEENS7_6detail27Sm100ImplicitGemmTileTraitsINSA_13SM90_TMA_LOADENSA_14ComposedLayoutINSA_7SwizzleILi3ELi4ELi3EEENSA_18smem_ptr_flag_bitsILi16EEENSS_INSB_IJSG_NSC_ILi8EEEEEENSB_IJSD_SG_EEEEEEEvEENS10_INSA_20SM90_TMA_LOAD_IM2COLES1B_vEEEENS_8epilogue10collective18CollectiveEpilogueINS1G_23Sm100TmaWarpSpecializedILi3ELi2ELi16ELb1ELb0EEEJSI_NSB_IJNSS_ISG_SD_EENSS_INSC_ILi32EEESD_EEEEESJ_NSB_IJlNSB_IJSD_lllEEEST_EEESJ_S1Q_NS1G_6fusion15FusionCallbacksIS1K_NS1R_17LinearCombinationISJ_fSJ_fLNS_15FloatRoundStyleE2EEESI_S1O_JEEENSA_5SM1004TMEM4LOAD26SM100_TMEM_LOAD_16dp256b4xES11_NS12_INS13_ILi2ELi4ELi3EEES16_NSS_INSB_IJS17_S1M_EEENSB_IJS1M_SD_EEEEEEENSA_17SM75_U32x4_LDSM_NENSA_14SM90_TMA_STOREES25_NSA_17SM90_U32x4_STSM_NENSA_39AutoVectorizingCopyWithAssumedAlignmentILi128EEEEEEvvEEEEvNT_6ParamsE --------------------------
	.section	.nv.shared._ZN7cutlass13device_kernelINS_4conv6kernel13ConvUniversalINS1_16ConvProblemShapeILNS1_8OperatorE2ELi3EEENS1_10collective14CollectiveConvINS1_47MainloopSm100TmaUmmaWarpSpecializedImplicitGemmILS5_2ELi13ELi3ELi1ELi2EN4cute5tupleIJNSA_1CILi1EEESD_SD_EEEEENSB_IJNSC_ILi64EEENSB_IJSG_EEESH_EEENS_10bfloat16_tESJ_NSA_8TiledMMAINSA_8MMA_AtomIJNSA_20SM100_MMA_F16BF16_SSISJ_SJ_fLi64ELi64ELNSA_4UMMA5MajorE1ELSO_1ELNSN_7ScaleInE0ELSP_0EEEEEENSA_6LayoutISE_NSB_IJNSC_ILi0EEEST_ST_EEEEENSB_IJNSA_10UnderscoreESW_SW_EEEEENS7_6detail27Sm100ImplicitGemmTileTraitsINSA_13SM90_TMA_LOADENSA_14ComposedLayoutINSA_7SwizzleILi3ELi4ELi3EEENSA_18smem_ptr_flag_bitsILi16EEENSS_INSB_IJSG_NSC_ILi8EEEEEENSB_IJSD_SG_EEEEEEEvEENS10_INSA_20SM90_TMA_LOAD_IM2COLES1B_vEEEENS_8epilogue10collective18CollectiveEpilogueINS1G_23Sm100TmaWarpSpecializedILi3ELi2ELi16ELb1ELb0EEEJSI_NSB_IJNSS_ISG_SD_EENSS_INSC_ILi32EEESD_EEEEESJ_NSB_IJlNSB_IJSD_lllEEEST_EEESJ_S1Q_NS1G_6fusion15FusionCallbacksIS1K_NS1R_17LinearCombinationISJ_fSJ_fLNS_15FloatRoundStyleE2EEESI_S1O_JEEENSA_5SM1004TMEM4LOAD26SM100_TMEM_LOAD_16dp256b4xES11_NS12_INS13_ILi2ELi4ELi3EEES16_NSS_INSB_IJS17_S1M_EEENSB_IJS1M_SD_EEEEEEENSA_17SM75_U32x4_LDSM_NENSA_14SM90_TMA_STOREES25_NSA_17SM90_U32x4_STSM_NENSA_39AutoVectorizingCopyWithAssumedAlignmentILi128EEEEEEvvEEEEvNT_6ParamsE,"aw",@nobits
	.sectionflags	@""
	.align	16
	.zero		1024


//--------------------- .nv.shared.reserved.0     --------------------------
	.section	.nv.shared.reserved.0,"aw",@nobits
	.weak		__nv_reservedSMEM_offset_0_alias
	.size		__nv_reservedSMEM_offset_0_alias, 0, 64
	.other		__nv_reservedSMEM_offset_0_alias,@"STO_CUDA_RESERVED_SHARED STV_DEFAULT"
__nv_reservedSMEM_offset_0_alias:
	.zero		0
.nv.shared.reserved.0:
	.zero		64
	.weak		__nv_reservedSMEM_tcgen05_partition
	.type		__nv_reservedSMEM_tcgen05_partition,@object
	.size		__nv_reservedSMEM_tcgen05_partition,(.L_0 - __nv_reservedSMEM_tcgen05_partition)
__nv_reservedSMEM_tcgen05_partition:
	.zero		32
.L_0:


//--------------------- .nv.global                --------------------------
	.section	.nv.global,"aw",@nobits
.nv.global:
	.type		_ZN39_INTERNAL_9581dd03_4_k_cu_f3b31d09_43744cute1_E,@object
	.size		_ZN39_INTERNAL_9581dd03_4_k_cu_f3b31d09_43744cute1_E,(_ZN39_INTERNAL_9581dd03_4_k_cu_f3b31d09_43744cuda3std3__45__cpo6cbeginE - _ZN39_INTERNAL_9581dd03_4_k_cu_f3b31d09_43744cute1_E)
_ZN39_INTERNAL_9581dd03_4_k_cu_f3b31d09_43744cute1_E:
	.zero		1
	.type		_ZN39_INTERNAL_9581dd03_4_k_cu_f3b31d09_43744cuda3std3__45__cpo6cbeginE,@object
	.size		_ZN39_INTERNAL_9581dd03_4_k_cu_f3b31d09_43744cuda3std3__45__cpo6cbeginE,(_ZN39_INTERNAL_9581dd03_4_k_cu_f3b31d09_43744cuda3std3__48in_placeE - _ZN39_INTERNAL_9581dd03_4_k_cu_f3b31d09_43744cuda3std3__45__cpo6cbeginE)
_ZN39_INTERNAL_9581dd03_4_k_cu_f3b31d09_43744cuda3std3__45__cpo6cbeginE:
	.zero		1
	.type		_ZN39_INTERNAL_9581dd03_4_k_cu_f3b31d09_43744cuda3std3__48in_placeE,@object
	.size		_ZN39_INTERNAL_9581dd03_4_k_cu_f3b31d09_43744cuda3std3__48in_placeE,(_ZN39_INTERNAL_9581dd03_4_k_cu_f3b31d09_43744cuda3std6ranges3__45__cpo9iter_moveE - _ZN39_INTERNAL_9581dd03_4_k_cu_f3b31d09_43744cuda3std3__48in_placeE)
_ZN39_INTERNAL_9581dd03_4_k_cu_f3b31d09_43744cuda3std3__48in_placeE:
	.zero		1
	.type		_ZN39_INTERNAL_9581dd03_4_k_cu_f3b31d09_43744cuda3std6ranges3__45__cpo9iter_moveE,@object
	.size		_ZN39_INTERNAL_9581dd03_4_k_cu_f3b31d09_43744cuda3std6ranges3__45__cpo9iter_moveE,(_ZN39_INTERNAL_9581dd03_4_k_cu_f3b31d09_43744cuda3std3__45__cpo5beginE - _ZN39_INTERNAL_9581dd03_4_k_cu_f3b31d09_43744cuda3std6ranges3__45__cpo9iter_moveE)
_ZN39_INTERNAL_9581dd03_4_k_cu_f3b31d09_43744cuda3std6ranges3__45__cpo9iter_moveE:
	.zero		1
	.type		_ZN39_INTERNAL_9581dd03_4_k_cu_f3b31d09_43744cuda3std3__45__cpo5beginE,@object
	.size		_ZN39_INTERNAL_9581dd03_4_k_cu_f3b31d09_43744cuda3std3__45__cpo5beginE,(_ZN39_INTERNAL_9581dd03_4_k_cu_f3b31d09_43744cuda3std3__441_GLOBAL__N__9581dd03_4_k_cu_f3b31d09_43746ignoreE - _ZN39_INTERNAL_9581dd03_4_k_cu_f3b31d09_43744cuda3std3__45__cpo5beginE)
_ZN39_INTERNAL_9581dd03_4_k_cu_f3b31d09_43744cuda3std3__45__cpo5beginE:
	.zero		1
	.type		_ZN39_INTERNAL_9581dd03_4_k_cu_f3b31d09_43744cuda3std3__441_GLOBAL__N__9581dd03_4_k_cu_f3b31d09_43746ignoreE,@object
	.size		_ZN39_INTERNAL_9581dd03_4_k_cu_f3b31d09_43744cuda3std3__441_GLOBAL__N__9581dd03_4_k_cu_f3b31d09_43746ignoreE,(_ZN39_INTERNAL_9581dd03_4_k_cu_f3b31d09_43744cute7productE - _ZN39_INTERNAL_9581dd03_4_k_cu_f3b31d09_43744cuda3std3__441_GLOBAL__N__9581dd03_4_k_cu_f3b31d09_43746ignoreE)
_ZN39_INTERNAL_9581dd03_4_k_cu_f3b31d09_43744cuda3std3__441_GLOBAL__N__9581dd03_4_k_cu_f3b31d09_43746ignoreE:
	.zero		1
	.type		_ZN39_INTERNAL_9581dd03_4_k_cu_f3b31d09_43744cute7productE,@object
	.size		_ZN39_INTERNAL_9581dd03_4_k_cu_f3b31d09_43744cute7productE,(_ZN39_INTERNAL_9581dd03_4_k_cu_f3b31d09_43744cuda3std3__45__cpo3endE - _ZN39_INTERNAL_9581dd03_4_k_cu_f3b31d09_43744cute7productE)
_ZN39_INTERNAL_9581dd03_4_k_cu_f3b31d09_43744cute7productE:
	.zero		1
	.type		_ZN39_INTERNAL_9581dd03_4_k_cu_f3b31d09_43744cuda3std3__45__cpo3endE,@object
	.size		_ZN39_INTERNAL_9581dd03_4_k_cu_f3b31d09_43744cuda3std3__45__cpo3endE,(_ZN39_INTERNAL_9581dd03_4_k_cu_f3b31d09_43744cuda3std3__419piecewise_constructE - _ZN39_INTERNAL_9581dd03_4_k_cu_f3b31d09_43744cuda3std3__45__cpo3endE)
_ZN39_INTERNAL_9581dd03_4_k_cu_f3b31d09_43744cuda3std3__45__cpo3endE:
	.zero		1
	.type		_ZN39_INTERNAL_9581dd03_4_k_cu_f3b31d09_43744cuda3std3__419piecewise_constructE,@object
	.size		_ZN39_INTERNAL_9581dd03_4_k_cu_f3b31d09_43744cuda3std3__419piecewise_constructE,(_ZN39_INTERNAL_9581dd03_4_k_cu_f3b31d09_43744cuda3std3__45__cpo4cendE - _ZN39_INTERNAL_9581dd03_4_k_cu_f3b31d09_43744cuda3std3__419piecewise_constructE)
_ZN39_INTERNAL_9581dd03_4_k_cu_f3b31d09_43744cuda3std3__419piecewise_constructE:
	.zero		1
	.type		_ZN39_INTERNAL_9581dd03_4_k_cu_f3b31d09_43744cuda3std3__45__cpo4cendE,@object
	.size		_ZN39_INTERNAL_9581dd03_4_k_cu_f3b31d09_43744cuda3std3__45__cpo4cendE,(_ZN39_INTERNAL_9581dd03_4_k_cu_f3b31d09_43744cuda3std6ranges3__45__cpo4swapE - _ZN39_INTERNAL_9581dd03_4_k_cu_f3b31d09_43744cuda3std3__45__cpo4cendE)
_ZN39_INTERNAL_9581dd03_4_k_cu_f3b31d09_43744cuda3std3__45__cpo4cendE:
	.zero		1
	.type		_ZN39_INTERNAL_9581dd03_4_k_cu_f3b31d09_43744cuda3std6ranges3__45__cpo4swapE,@object
	.size		_ZN39_INTERNAL_9581dd03_4_k_cu_f3b31d09_43744cuda3std6ranges3__45__cpo4swapE,(.L_10 - _ZN39_INTERNAL_9581dd03_4_k_cu_f3b31d09_43744cuda3std6ranges3__45__cpo4swapE)
_ZN39_INTERNAL_9581dd03_4_k_cu_f3b31d09_43744cuda3std6ranges3__45__cpo4swapE:
	.zero		1
.L_10:


//--------------------- .nv.constant0._ZN7cutlass13device_kernelINS_4conv6kernel13ConvUniversalINS1_16ConvProblemShapeILNS1_8OperatorE2ELi3EEENS1_10collective14CollectiveConvINS1_47MainloopSm100TmaUmmaWarpSpecializedImplicitGemmILS5_2ELi13ELi3ELi1ELi2EN4cute5tupleIJNSA_1CILi1EEESD_SD_EEEEENSB_IJNSC_ILi64EEENSB_IJSG_EEESH_EEENS_10bfloat16_tESJ_NSA_8TiledMMAINSA_8MMA_AtomIJNSA_20SM100_MMA_F16BF16_SSISJ_SJ_fLi64ELi64ELNSA_4UMMA5MajorE1ELSO_1ELNSN_7ScaleInE0ELSP_0EEEEEENSA_6LayoutISE_NSB_IJNSC_ILi0EEEST_ST_EEEEENSB_IJNSA_10UnderscoreESW_SW_EEEEENS7_6detail27Sm100ImplicitGemmTileTraitsINSA_13SM90_TMA_LOADENSA_14ComposedLayoutINSA_7SwizzleILi3ELi4ELi3EEENSA_18smem_ptr_flag_bitsILi16EEENSS_INSB_IJSG_NSC_ILi8EEEEEENSB_IJSD_SG_EEEEEEEvEENS10_INSA_20SM90_TMA_LOAD_IM2COLES1B_vEEEENS_8epilogue10collective18CollectiveEpilogueINS1G_23Sm100TmaWarpSpecializedILi3ELi2ELi16ELb1ELb0EEEJSI_NSB_IJNSS_ISG_SD_EENSS_INSC_ILi32EEESD_EEEEESJ_NSB_IJlNSB_IJSD_lllEEEST_EEESJ_S1Q_NS1G_6fusion15FusionCallbacksIS1K_NS1R_17LinearCombinationISJ_fSJ_fLNS_15FloatRoundStyleE2EEESI_S1O_JEEENSA_5SM1004TMEM4LOAD26SM100_TMEM_LOAD_16dp256b4xES11_NS12_INS13_ILi2ELi4ELi3EEES16_NSS_INSB_IJS17_S1M_EEENSB_IJS1M_SD_EEEEEEENSA_17SM75_U32x4_LDSM_NENSA_14SM90_TMA_STOREES25_NSA_17SM90_U32x4_STSM_NENSA_39AutoVectorizingCopyWithAssumedAlignmentILi128EEEEEEvvEEEEvNT_6ParamsE --------------------------
	.section	.nv.constant0._ZN7cutlass13device_kernelINS_4conv6kernel13ConvUniversalINS1_16ConvProblemShapeILNS1_8OperatorE2ELi3EEENS1_10collective14CollectiveConvINS1_47MainloopSm100TmaUmmaWarpSpecializedImplicitGemmILS5_2ELi13ELi3ELi1ELi2EN4cute5tupleIJNSA_1CILi1EEESD_SD_EEEEENSB_IJNSC_ILi64EEENSB_IJSG_EEESH_EEENS_10bfloat16_tESJ_NSA_8TiledMMAINSA_8MMA_AtomIJNSA_20SM100_MMA_F16BF16_SSISJ_SJ_fLi64ELi64ELNSA_4UMMA5MajorE1ELSO_1ELNSN_7ScaleInE0ELSP_0EEEEEENSA_6LayoutISE_NSB_IJNSC_ILi0EEEST_ST_EEEEENSB_IJNSA_10UnderscoreESW_SW_EEEEENS7_6detail27Sm100ImplicitGemmTileTraitsINSA_13SM90_TMA_LOADENSA_14ComposedLayoutINSA_7SwizzleILi3ELi4ELi3EEENSA_18smem_ptr_flag_bitsILi16EEENSS_INSB_IJSG_NSC_ILi8EEEEEENSB_IJSD_SG_EEEEEEEvEENS10_INSA_20SM90_TMA_LOAD_IM2COLES1B_vEEEENS_8epilogue10collective18CollectiveEpilogueINS1G_23Sm100TmaWarpSpecializedILi3ELi2ELi16ELb1ELb0EEEJSI_NSB_IJNSS_ISG_SD_EENSS_INSC_ILi32EEESD_EEEEESJ_NSB_IJlNSB_IJSD_lllEEEST_EEESJ_S1Q_NS1G_6fusion15FusionCallbacksIS1K_NS1R_17LinearCombinationISJ_fSJ_fLNS_15FloatRoundStyleE2EEESI_S1O_JEEENSA_5SM1004TMEM4LOAD26SM100_TMEM_LOAD_16dp256b4xES11_NS12_INS13_ILi2ELi4ELi3EEES16_NSS_INSB_IJS17_S1M_EEENSB_IJS1M_SD_EEEEEEENSA_17SM75_U32x4_LDSM_NENSA_14SM90_TMA_STOREES25_NSA_17SM90_U32x4_STSM_NENSA_39AutoVectorizingCopyWithAssumedAlignmentILi128EEEEEEvvEEEEvNT_6ParamsE,"a",@progbits
	.sectionflags	@""
	.align	4
.nv.constant0._ZN7cutlass13device_kernelINS_4conv6kernel13ConvUniversalINS1_16ConvProblemShapeILNS1_8OperatorE2ELi3EEENS1_10collective14CollectiveConvINS1_47MainloopSm100TmaUmmaWarpSpecializedImplicitGemmILS5_2ELi13ELi3ELi1ELi2EN4cute5tupleIJNSA_1CILi1EEESD_SD_EEEEENSB_IJNSC_ILi64EEENSB_IJSG_EEESH_EEENS_10bfloat16_tESJ_NSA_8TiledMMAINSA_8MMA_AtomIJNSA_20SM100_MMA_F16BF16_SSISJ_SJ_fLi64ELi64ELNSA_4UMMA5MajorE1ELSO_1ELNSN_7ScaleInE0ELSP_0EEEEEENSA_6LayoutISE_NSB_IJNSC_ILi0EEEST_ST_EEEEENSB_IJNSA_10UnderscoreESW_SW_EEEEENS7_6detail27Sm100ImplicitGemmTileTraitsINSA_13SM90_TMA_LOADENSA_14ComposedLayoutINSA_7SwizzleILi3ELi4ELi3EEENSA_18smem_ptr_flag_bitsILi16EEENSS_INSB_IJSG_NSC_ILi8EEEEEENSB_IJSD_SG_EEEEEEEvEENS10_INSA_20SM90_TMA_LOAD_IM2COLES1B_vEEEENS_8epilogue10collective18CollectiveEpilogueINS1G_23Sm100TmaWarpSpecializedILi3ELi2ELi16ELb1ELb0EEEJSI_NSB_IJNSS_ISG_SD_EENSS_INSC_ILi32EEESD_EEEEESJ_NSB_IJlNSB_IJSD_lllEEEST_EEESJ_S1Q_NS1G_6fusion15FusionCallbacksIS1K_NS1R_17LinearCombinationISJ_fSJ_fLNS_15FloatRoundStyleE2EEESI_S1O_JEEENSA_5SM1004TMEM4LOAD26SM100_TMEM_LOAD_16dp256b4xES11_NS12_INS13_ILi2ELi4ELi3EEES16_NSS_INSB_IJS17_S1M_EEENSB_IJS1M_SD_EEEEEEENSA_17SM75_U32x4_LDSM_NENSA_14SM90_TMA_STOREES25_NSA_17SM90_U32x4_STSM_NENSA_39AutoVectorizingCopyWithAssumedAlignmentILi128EEEEEEvvEEEEvNT_6ParamsE:
	.zero		3200


//--------------------- SYMBOLS --------------------------

	.type		.nv.reservedSmem.offset0,@object
	.size		.nv.reservedSmem.offset0,0x4
	.type		.nv.reservedSmem.cap,@object
	.size		.nv.reservedSmem.cap,0x4
	.type		__assertfail,@function
